	.target	sm_90a

	.elftype	@"ET_EXEC"


//--------------------- .note.nv.tkinfo           --------------------------
	.section	.note.nv.tkinfo,"",@"SHT_NOTE"
	.sectionflags	@"SHF_NOTE_NV_TKINFO"
	.tkinfo
        /*0018*/ 	.word	0x00000002
        /*0030*/ 	.string	""
        /*0030*/ 	.string	"ptxas"
        /*0030*/ 	.string	"Cuda compilation tools, release 13.0, V13.0.88"
        /*0030*/ 	.string	"Build cuda_13.0.r13.0/compiler.36424714_0"
        /*0030*/ 	.string	"-arch sm_90a -m 64 "



//--------------------- .note.nv.cuinfo           --------------------------
	.section	.note.nv.cuinfo,"",@"SHT_NOTE"
	.sectionflags	@"SHF_NOTE_NV_CUINFO"
        /*0018*/ 	.short	0x0002
        /*001a*/ 	.short	0x005a
        /*001c*/ 	.short	0x0082
	.zero		2


//--------------------- .nv.info                  --------------------------
	.section	.nv.info,"",@"SHT_CUDA_INFO"
	.align	4


	//----- nvinfo : EIATTR_REGCOUNT
	.align		4
        /*0000*/ 	.byte	0x04, 0x2f
        /*0002*/ 	.short	(.L_12 - .L_11)
	.align		4
.L_11:
        /*0004*/ 	.word	index@(_ZN7cutlass13device_kernelINS_4conv6kernel13ConvUniversalINS1_16ConvProblemShapeILNS1_8OperatorE0ELi3EEENS1_10collective14CollectiveConvINS1_46MainloopSm90TmaGmmaWarpSpecializedImplicitGemmILS5_0ELi4ELi3EN4cute5tupleIJNSA_1CILi1EEESD_SD_EEENS1_36KernelImplicitTmaWarpSpecializedSm90ELi1EEENSB_IJNSC_ILi128EEENSC_ILi64EEENSB_IJSI_EEEEEENS_10tfloat32_tESL_NSA_8TiledMMAINSA_8MMA_AtomIJNSA_4SM904GMMA29MMA_64x64x8_F32TF32TF32_SS_TNILNSP_7ScaleInE1ELSR_1EEEEEENSA_6LayoutISE_NSB_IJNSC_ILi0EEESV_SV_EEEEENSB_IJNSA_10UnderscoreESY_SY_EEEEENS7_6detail26Sm90ImplicitGemmTileTraitsINSA_20SM90_TMA_LOAD_IM2COLENSA_14ComposedLayoutINSA_7SwizzleILi3ELi4ELi3EEENSA_18smem_ptr_flag_bitsILi32EEENSU_INSB_IJNSB_IJNSC_ILi8EEENSC_ILi16EEEEEENSB_IJNSC_ILi32EEENSC_ILi2EEEEEENSB_IJSD_NSC_ILi4EEEEEEEEENSB_IJNSB_IJS1C_NSC_ILi512EEEEEENSB_IJSD_NSC_ILi256EEEEEENSB_IJSV_NSC_ILi8192EEEEEEEEEEEEEvEENS12_INSA_13SM90_TMA_LOADENS14_IS16_S18_NSU_INSB_IJNSB_IJS19_S19_EEES1E_S1G_EEENSB_IJS1J_S1L_NSB_IJSV_NSC_ILi4096EEEEEEEEEEEEEvEEEENS_8epilogue10collective6detail29Sm90TmaWarpSpecializedAdapterINS23_15DefaultEpilogueISL_NSB_IJNSB_IJllllEEESD_SV_EEES28_NS22_6thread17LinearCombinationISL_Li1EffLNS29_9ScaleType4KindE0ELNS_15FloatRoundStyleE2ESL_EENS_4gemm15EpilogueDefaultEEEEEvvEEEEvNT_6ParamsE)
        /*0008*/ 	.word	0x0000005c


	//----- nvinfo : EIATTR_FRAME_SIZE
	.align		4
.L_12:
        /*000c*/ 	.byte	0x04, 0x11
        /*000e*/ 	.short	(.L_14 - .L_13)
	.align		4
.L_13:
        /*0010*/ 	.word	index@(_ZN7cutlass13device_kernelINS_4conv6kernel13ConvUniversalINS1_16ConvProblemShapeILNS1_8OperatorE0ELi3EEENS1_10collective14CollectiveConvINS1_46MainloopSm90TmaGmmaWarpSpecializedImplicitGemmILS5_0ELi4ELi3EN4cute5tupleIJNSA_1CILi1EEESD_SD_EEENS1_36KernelImplicitTmaWarpSpecializedSm90ELi1EEENSB_IJNSC_ILi128EEENSC_ILi64EEENSB_IJSI_EEEEEENS_10tfloat32_tESL_NSA_8TiledMMAINSA_8MMA_AtomIJNSA_4SM904GMMA29MMA_64x64x8_F32TF32TF32_SS_TNILNSP_7ScaleInE1ELSR_1EEEEEENSA_6LayoutISE_NSB_IJNSC_ILi0EEESV_SV_EEEEENSB_IJNSA_10UnderscoreESY_SY_EEEEENS7_6detail26Sm90ImplicitGemmTileTraitsINSA_20SM90_TMA_LOAD_IM2COLENSA_14ComposedLayoutINSA_7SwizzleILi3ELi4ELi3EEENSA_18smem_ptr_flag_bitsILi32EEENSU_INSB_IJNSB_IJNSC_ILi8EEENSC_ILi16EEEEEENSB_IJNSC_ILi32EEENSC_ILi2EEEEEENSB_IJSD_NSC_ILi4EEEEEEEEENSB_IJNSB_IJS1C_NSC_ILi512EEEEEENSB_IJSD_NSC_ILi256EEEEEENSB_IJSV_NSC_ILi8192EEEEEEEEEEEEEvEENS12_INSA_13SM90_TMA_LOADENS14_IS16_S18_NSU_INSB_IJNSB_IJS19_S19_EEES1E_S1G_EEENSB_IJS1J_S1L_NSB_IJSV_NSC_ILi4096EEEEEEEEEEEEEvEEEENS_8epilogue10collective6detail29Sm90TmaWarpSpecializedAdapterINS23_15DefaultEpilogueISL_NSB_IJNSB_IJllllEEESD_SV_EEES28_NS22_6thread17LinearCombinationISL_Li1EffLNS29_9ScaleType4KindE0ELNS_15FloatRoundStyleE2ESL_EENS_4gemm15EpilogueDefaultEEEEEvvEEEEvNT_6ParamsE)
        /*0014*/ 	.word	0x00000000


	//----- nvinfo : EIATTR_MIN_STACK_SIZE
	.align		4
.L_14:
        /*0018*/ 	.byte	0x04, 0x12
        /*001a*/ 	.short	(.L_16 - .L_15)
	.align		4
.L_15:
        /*001c*/ 	.word	index@(_ZN7cutlass13device_kernelINS_4conv6kernel13ConvUniversalINS1_16ConvProblemShapeILNS1_8OperatorE0ELi3EEENS1_10collective14CollectiveConvINS1_46MainloopSm90TmaGmmaWarpSpecializedImplicitGemmILS5_0ELi4ELi3EN4cute5tupleIJNSA_1CILi1EEESD_SD_EEENS1_36KernelImplicitTmaWarpSpecializedSm90ELi1EEENSB_IJNSC_ILi128EEENSC_ILi64EEENSB_IJSI_EEEEEENS_10tfloat32_tESL_NSA_8TiledMMAINSA_8MMA_AtomIJNSA_4SM904GMMA29MMA_64x64x8_F32TF32TF32_SS_TNILNSP_7ScaleInE1ELSR_1EEEEEENSA_6LayoutISE_NSB_IJNSC_ILi0EEESV_SV_EEEEENSB_IJNSA_10UnderscoreESY_SY_EEEEENS7_6detail26Sm90ImplicitGemmTileTraitsINSA_20SM90_TMA_LOAD_IM2COLENSA_14ComposedLayoutINSA_7SwizzleILi3ELi4ELi3EEENSA_18smem_ptr_flag_bitsILi32EEENSU_INSB_IJNSB_IJNSC_ILi8EEENSC_ILi16EEEEEENSB_IJNSC_ILi32EEENSC_ILi2EEEEEENSB_IJSD_NSC_ILi4EEEEEEEEENSB_IJNSB_IJS1C_NSC_ILi512EEEEEENSB_IJSD_NSC_ILi256EEEEEENSB_IJSV_NSC_ILi8192EEEEEEEEEEEEEvEENS12_INSA_13SM90_TMA_LOADENS14_IS16_S18_NSU_INSB_IJNSB_IJS19_S19_EEES1E_S1G_EEENSB_IJS1J_S1L_NSB_IJSV_NSC_ILi4096EEEEEEEEEEEEEvEEEENS_8epilogue10collective6detail29Sm90TmaWarpSpecializedAdapterINS23_15DefaultEpilogueISL_NSB_IJNSB_IJllllEEESD_SV_EEES28_NS22_6thread17LinearCombinationISL_Li1EffLNS29_9ScaleType4KindE0ELNS_15FloatRoundStyleE2ESL_EENS_4gemm15EpilogueDefaultEEEEEvvEEEEvNT_6ParamsE)
        /*0020*/ 	.word	0x00000000
.L_16:


//--------------------- .nv.compat                --------------------------
	.section	.nv.compat,"",@"SHT_CUDA_COMPAT_INFO"
	.align	4
        /*0000*/ 	.byte	0x02, 0x09, 0x01, 0x00, 0x02, 0x02, 0x04, 0x00, 0x02, 0x05, 0x05, 0x00, 0x03, 0x07, 0x01, 0x01
        /*0010*/ 	.byte	0x02, 0x03, 0x01, 0x00, 0x02, 0x06, 0x01, 0x00, 0x04, 0x0b, 0x08, 0x00, 0x00, 0x00, 0x00, 0x00
        /*0020*/ 	.byte	0x00, 0x00, 0x00, 0x00


//--------------------- .nv.info._ZN7cutlass13device_kernelINS_4conv6kernel13ConvUniversalINS1_16ConvProblemShapeILNS1_8OperatorE0ELi3EEENS1_10collective14CollectiveConvINS1_46MainloopSm90TmaGmmaWarpSpecializedImplicitGemmILS5_0ELi4ELi3EN4cute5tupleIJNSA_1CILi1EEESD_SD_EEENS1_36KernelImplicitTmaWarpSpecializedSm90ELi1EEENSB_IJNSC_ILi128EEENSC_ILi64EEENSB_IJSI_EEEEEENS_10tfloat32_tESL_NSA_8TiledMMAINSA_8MMA_AtomIJNSA_4SM904GMMA29MMA_64x64x8_F32TF32TF32_SS_TNILNSP_7ScaleInE1ELSR_1EEEEEENSA_6LayoutISE_NSB_IJNSC_ILi0EEESV_SV_EEEEENSB_IJNSA_10UnderscoreESY_SY_EEEEENS7_6detail26Sm90ImplicitGemmTileTraitsINSA_20SM90_TMA_LOAD_IM2COLENSA_14ComposedLayoutINSA_7SwizzleILi3ELi4ELi3EEENSA_18smem_ptr_flag_bitsILi32EEENSU_INSB_IJNSB_IJNSC_ILi8EEENSC_ILi16EEEEEENSB_IJNSC_ILi32EEENSC_ILi2EEEEEENSB_IJSD_NSC_ILi4EEEEEEEEENSB_IJNSB_IJS1C_NSC_ILi512EEEEEENSB_IJSD_NSC_ILi256EEEEEENSB_IJSV_NSC_ILi8192EEEEEEEEEEEEEvEENS12_INSA_13SM90_TMA_LOADENS14_IS16_S18_NSU_INSB_IJNSB_IJS19_S19_EEES1E_S1G_EEENSB_IJS1J_S1L_NSB_IJSV_NSC_ILi4096EEEEEEEEEEEEEvEEEENS_8epilogue10collective6detail29Sm90TmaWarpSpecializedAdapterINS23_15DefaultEpilogueISL_NSB_IJNSB_IJllllEEESD_SV_EEES28_NS22_6thread17LinearCombinationISL_Li1EffLNS29_9ScaleType4KindE0ELNS_15FloatRoundStyleE2ESL_EENS_4gemm15EpilogueDefaultEEEEEvvEEEEvNT_6ParamsE --------------------------
	.section	.nv.info._ZN7cutlass13device_kernelINS_4conv6kernel13ConvUniversalINS1_16ConvProblemShapeILNS1_8OperatorE0ELi3EEENS1_10collective14CollectiveConvINS1_46MainloopSm90TmaGmmaWarpSpecializedImplicitGemmILS5_0ELi4ELi3EN4cute5tupleIJNSA_1CILi1EEESD_SD_EEENS1_36KernelImplicitTmaWarpSpecializedSm90ELi1EEENSB_IJNSC_ILi128EEENSC_ILi64EEENSB_IJSI_EEEEEENS_10tfloat32_tESL_NSA_8TiledMMAINSA_8MMA_AtomIJNSA_4SM904GMMA29MMA_64x64x8_F32TF32TF32_SS_TNILNSP_7ScaleInE1ELSR_1EEEEEENSA_6LayoutISE_NSB_IJNSC_ILi0EEESV_SV_EEEEENSB_IJNSA_10UnderscoreESY_SY_EEEEENS7_6detail26Sm90ImplicitGemmTileTraitsINSA_20SM90_TMA_LOAD_IM2COLENSA_14ComposedLayoutINSA_7SwizzleILi3ELi4ELi3EEENSA_18smem_ptr_flag_bitsILi32EEENSU_INSB_IJNSB_IJNSC_ILi8EEENSC_ILi16EEEEEENSB_IJNSC_ILi32EEENSC_ILi2EEEEEENSB_IJSD_NSC_ILi4EEEEEEEEENSB_IJNSB_IJS1C_NSC_ILi512EEEEEENSB_IJSD_NSC_ILi256EEEEEENSB_IJSV_NSC_ILi8192EEEEEEEEEEEEEvEENS12_INSA_13SM90_TMA_LOADENS14_IS16_S18_NSU_INSB_IJNSB_IJS19_S19_EEES1E_S1G_EEENSB_IJS1J_S1L_NSB_IJSV_NSC_ILi4096EEEEEEEEEEEEEvEEEENS_8epilogue10collective6detail29Sm90TmaWarpSpecializedAdapterINS23_15DefaultEpilogueISL_NSB_IJNSB_IJllllEEESD_SV_EEES28_NS22_6thread17LinearCombinationISL_Li1EffLNS29_9ScaleType4KindE0ELNS_15FloatRoundStyleE2ESL_EENS_4gemm15EpilogueDefaultEEEEEvvEEEEvNT_6ParamsE,"",@"SHT_CUDA_INFO"
	.sectionflags	@""
	.align	4


	//----- nvinfo : EIATTR_CUDA_API_VERSION
	.align		4
        /*0000*/ 	.byte	0x04, 0x37
        /*0002*/ 	.short	(.L_18 - .L_17)
.L_17:
        /*0004*/ 	.word	0x00000082


	//----- nvinfo : EIATTR_KPARAM_INFO
	.align		4
.L_18:
        /*0008*/ 	.byte	0x04, 0x17
        /*000a*/ 	.short	(.L_20 - .L_19)
.L_19:
        /*000c*/ 	.word	0x00000000
        /*0010*/ 	.short	0x0000
        /*0012*/ 	.short	0x0070
        /*0014*/ 	.byte	0x00, 0xf0, 0x01, 0x10


	//----- nvinfo : EIATTR_SPARSE_MMA_MASK
	.align		4
.L_20:
        /*0018*/ 	.byte	0x03, 0x50
        /*001a*/ 	.short	0x0000


	//----- nvinfo : EIATTR_MAXREG_COUNT
	.align		4
        /*001c*/ 	.byte	0x03, 0x1b
        /*001e*/ 	.short	0x00ff


	//----- nvinfo : EIATTR_NUM_BARRIERS
	.align		4
        /*0020*/ 	.byte	0x02, 0x4c
        /*0022*/ 	.byte	0x01
	.zero		1


	//----- nvinfo : EIATTR_MERCURY_ISA_VERSION
	.align		4
        /*0024*/ 	.byte	0x03, 0x5f
        /*0026*/ 	.short	0x0101


	//----- nvinfo : EIATTR_COOP_GROUP_MASK_REGIDS
	.align		4
        /*0028*/ 	.byte	0x04, 0x29
        /*002a*/ 	.short	(.L_22 - .L_21)


	//   ....[0]....
.L_21:
        /*002c*/ 	.word	0xffffffff


	//   ....[1]....
        /*0030*/ 	.word	0xffffffff


	//   ....[2]....
        /*0034*/ 	.word	0xffffffff


	//----- nvinfo : EIATTR_COOP_GROUP_INSTR_OFFSETS
	.align		4
.L_22:
        /*0038*/ 	.byte	0x04, 0x28
        /*003a*/ 	.short	(.L_24 - .L_23)


	//   ....[0]....
.L_23:
        /*003c*/ 	.word	0x00000060


	//   ....[1]....
        /*0040*/ 	.word	0x00000070


	//   ....[2]....
        /*0044*/ 	.word	0x00000130


	//----- nvinfo : EIATTR_MBARRIER_INSTR_OFFSETS
	.align		4
.L_24:
        /*0048*/ 	.byte	0x04, 0x39
        /*004a*/ 	.short	(.L_26 - .L_25)


	//   ....[0]....
.L_25:
        /*004c*/ 	.word	0x00000250
        /*0050*/ 	.word	0x000000ff
        /*0054*/ 	.word	0x00030000
        /*0058*/ 	.short	0x0100
        /*005a*/ 	.byte	0x08
	.zero		1


	//   ....[1]....
        /*005c*/ 	.word	0x00000260
        /*0060*/ 	.word	0x000000ff
        /*0064*/ 	.word	0x00030020
        /*0068*/ 	.short	0x0100
        /*006a*/ 	.byte	0x08
	.zero		1


	//   ....[2]....
        /*006c*/ 	.word	0x00000270
        /*0070*/ 	.word	0x000000ff
        /*0074*/ 	.word	0x00030008
        /*0078*/ 	.short	0x0100
        /*007a*/ 	.byte	0x08
	.zero		1


	//   ....[3]....
        /*007c*/ 	.word	0x00000280
        /*0080*/ 	.word	0x000000ff
        /*0084*/ 	.word	0x00030028
        /*0088*/ 	.short	0x0100
        /*008a*/ 	.byte	0x08
	.zero		1


	//   ....[4]....
        /*008c*/ 	.word	0x00000290
        /*0090*/ 	.word	0x000000ff
        /*0094*/ 	.word	0x00030010
        /*0098*/ 	.short	0x0100
        /*009a*/ 	.byte	0x08
	.zero		1


	//   ....[5]....
        /*009c*/ 	.word	0x000002a0
        /*00a0*/ 	.word	0x000000ff
        /*00a4*/ 	.word	0x00030030
        /*00a8*/ 	.short	0x0100
        /*00aa*/ 	.byte	0x08
	.zero		1


	//   ....[6]....
        /*00ac*/ 	.word	0x000002b0
        /*00b0*/ 	.word	0x000000ff
        /*00b4*/ 	.word	0x00030018
        /*00b8*/ 	.short	0x0100
        /*00ba*/ 	.byte	0x08
	.zero		1


	//   ....[7]....
        /*00bc*/ 	.word	0x000002c0
        /*00c0*/ 	.word	0x000000ff
        /*00c4*/ 	.word	0x00030038
        /*00c8*/ 	.short	0x0100
        /*00ca*/ 	.byte	0x08
	.zero		1


	//   ....[8]....
        /*00cc*/ 	.word	0x000009b0
        /*00d0*/ 	.word	0x00000005
        /*00d4*/ 	.word	0x00030000
        /*00d8*/ 	.short	0x010a
        /*00da*/ 	.byte	0x3f
	.zero		1


	//   ....[9]....
        /*00dc*/ 	.word	0x000010b0
        /*00e0*/ 	.word	0x00000006
        /*00e4*/ 	.word	0x00030000
        /*00e8*/ 	.short	0x010a
        /*00ea*/ 	.byte	0x3f
	.zero		1


	//   ....[10]....
        /*00ec*/ 	.word	0x00001610
        /*00f0*/ 	.word	0x000000ff
        /*00f4*/ 	.word	0x00000000
        /*00f8*/ 	.short	0x0101
        /*00fa*/ 	.byte	0x09
	.zero		1


	//   ....[11]....
        /*00fc*/ 	.word	0x000017e0
        /*0100*/ 	.word	0x00000004
        /*0104*/ 	.word	0x00000000
        /*0108*/ 	.short	0x0101
        /*010a*/ 	.byte	0x3f
	.zero		1


	//   ....[12]....
        /*010c*/ 	.word	0x00006530
        /*0110*/ 	.word	0x0000000a
        /*0114*/ 	.word	0x00030020
        /*0118*/ 	.short	0x010a
        /*011a*/ 	.byte	0x3f
	.zero		1


	//   ....[13]....
        /*011c*/ 	.word	0x0000ad60
        /*0120*/ 	.word	0x00000005
        /*0124*/ 	.word	0x00000000
        /*0128*/ 	.short	0x010a
        /*012a*/ 	.byte	0x3f
	.zero		1


	//   ....[14]....
        /*012c*/ 	.word	0x0000ae10
        /*0130*/ 	.word	0x00000002
        /*0134*/ 	.word	0x00000000
        /*0138*/ 	.short	0x010a
        /*013a*/ 	.byte	0x3f
	.zero		1


	//   ....[15]....
        /*013c*/ 	.word	0x0000aec0
        /*0140*/ 	.word	0x00000002
        /*0144*/ 	.word	0x00000000
        /*0148*/ 	.short	0x010a
        /*014a*/ 	.byte	0x3f
	.zero		1


	//   ....[16]....
        /*014c*/ 	.word	0x0000af70
        /*0150*/ 	.word	0x00000003
        /*0154*/ 	.word	0x00000000
        /*0158*/ 	.short	0x010a
        /*015a*/ 	.byte	0x3f
	.zero		1


	//----- nvinfo : EIATTR_NUM_MBARRIERS
	.align		4
.L_26:
        /*015c*/ 	.byte	0x03, 0x38
        /*015e*/ 	.short	0x0008


	//----- nvinfo : EIATTR_EXIT_INSTR_OFFSETS
	.align		4
        /*0160*/ 	.byte	0x04, 0x1c
        /*0162*/ 	.short	(.L_28 - .L_27)


	//   ....[0]....
.L_27:
        /*0164*/ 	.word	0x000006e0


	//   ....[1]....
        /*0168*/ 	.word	0x00001930


	//   ....[2]....
        /*016c*/ 	.word	0x00004b50


	//   ....[3]....
        /*0170*/ 	.word	0x00004b80


	//   ....[4]....
        /*0174*/ 	.word	0x000061e0


	//   ....[5]....
        /*0178*/ 	.word	0x00006210


	//   ....[6]....
        /*017c*/ 	.word	0x00006230


	//   ....[7]....
        /*0180*/ 	.word	0x0000ac60


	//   ....[8]....
        /*0184*/ 	.word	0x0000afa0


	//----- nvinfo : EIATTR_MAX_THREADS
	.align		4
.L_28:
        /*0188*/ 	.byte	0x04, 0x05
        /*018a*/ 	.short	(.L_30 - .L_29)
.L_29:
        /*018c*/ 	.word	0x00000100
        /*0190*/ 	.word	0x00000001
        /*0194*/ 	.word	0x00000001


	//----- nvinfo : EIATTR_CRS_STACK_SIZE
	.align		4
.L_30:
        /*0198*/ 	.byte	0x04, 0x1e
        /*019a*/ 	.short	(.L_32 - .L_31)
.L_31:
        /*019c*/ 	.word	0x00000000


	//----- nvinfo : EIATTR_CBANK_PARAM_SIZE
	.align		4
.L_32:
        /*01a0*/ 	.byte	0x03, 0x19
        /*01a2*/ 	.short	0x0470


	//----- nvinfo : EIATTR_PARAM_CBANK
	.align		4
        /*01a4*/ 	.byte	0x04, 0x0a
        /*01a6*/ 	.short	(.L_34 - .L_33)
	.align		4
.L_33:
        /*01a8*/ 	.word	index@(.nv.constant0._ZN7cutlass13device_kernelINS_4conv6kernel13ConvUniversalINS1_16ConvProblemShapeILNS1_8OperatorE0ELi3EEENS1_10collective14CollectiveConvINS1_46MainloopSm90TmaGmmaWarpSpecializedImplicitGemmILS5_0ELi4ELi3EN4cute5tupleIJNSA_1CILi1EEESD_SD_EEENS1_36KernelImplicitTmaWarpSpecializedSm90ELi1EEENSB_IJNSC_ILi128EEENSC_ILi64EEENSB_IJSI_EEEEEENS_10tfloat32_tESL_NSA_8TiledMMAINSA_8MMA_AtomIJNSA_4SM904GMMA29MMA_64x64x8_F32TF32TF32_SS_TNILNSP_7ScaleInE1ELSR_1EEEEEENSA_6LayoutISE_NSB_IJNSC_ILi0EEESV_SV_EEEEENSB_IJNSA_10UnderscoreESY_SY_EEEEENS7_6detail26Sm90ImplicitGemmTileTraitsINSA_20SM90_TMA_LOAD_IM2COLENSA_14ComposedLayoutINSA_7SwizzleILi3ELi4ELi3EEENSA_18smem_ptr_flag_bitsILi32EEENSU_INSB_IJNSB_IJNSC_ILi8EEENSC_ILi16EEEEEENSB_IJNSC_ILi32EEENSC_ILi2EEEEEENSB_IJSD_NSC_ILi4EEEEEEEEENSB_IJNSB_IJS1C_NSC_ILi512EEEEEENSB_IJSD_NSC_ILi256EEEEEENSB_IJSV_NSC_ILi8192EEEEEEEEEEEEEvEENS12_INSA_13SM90_TMA_LOADENS14_IS16_S18_NSU_INSB_IJNSB_IJS19_S19_EEES1E_S1G_EEENSB_IJS1J_S1L_NSB_IJSV_NSC_ILi4096EEEEEEEEEEEEEvEEEENS_8epilogue10collective6detail29Sm90TmaWarpSpecializedAdapterINS23_15DefaultEpilogueISL_NSB_IJNSB_IJllllEEESD_SV_EEES28_NS22_6thread17LinearCombinationISL_Li1EffLNS29_9ScaleType4KindE0ELNS_15FloatRoundStyleE2ESL_EENS_4gemm15EpilogueDefaultEEEEEvvEEEEvNT_6ParamsE)
        /*01ac*/ 	.short	0x0210
        /*01ae*/ 	.short	0x0470


	//----- nvinfo : EIATTR_SW_WAR
	.align		4
.L_34:
        /*01b0*/ 	.byte	0x04, 0x36
        /*01b2*/ 	.short	(.L_36 - .L_35)
.L_35:
        /*01b4*/ 	.word	0x00000008
.L_36:


//--------------------- .nv.callgraph             --------------------------
	.section	.nv.callgraph,"",@"SHT_CUDA_CALLGRAPH"
	.align	4
	.sectionentsize	8
	.align		4
        /*0000*/ 	.word	0x00000000
	.align		4
        /*0004*/ 	.word	0xffffffff
	.align		4
        /*0008*/ 	.word	0x00000000
	.align		4
        /*000c*/ 	.word	0xfffffffe
	.align		4
        /*0010*/ 	.word	0x00000000
	.align		4
        /*0014*/ 	.word	0xfffffffd
	.align		4
        /*0018*/ 	.word	0x00000000
	.align		4
        /*001c*/ 	.word	0xfffffffc


//--------------------- .nv.constant4             --------------------------
	.section	.nv.constant4,"a",@progbits
	.align	8
	.align		8
.nv.constant4:
        /*0000*/ 	.dword	_ZN39_INTERNAL_2115ebef_4_k_cu_dd16ea92_30194cuda3std3__45__cpo5beginE
	.align		8
        /*0008*/ 	.dword	_ZN39_INTERNAL_2115ebef_4_k_cu_dd16ea92_30194cuda3std3__45__cpo3endE
	.align		8
        /*0010*/ 	.dword	_ZN39_INTERNAL_2115ebef_4_k_cu_dd16ea92_30194cuda3std3__45__cpo6cbeginE
	.align		8
        /*0018*/ 	.dword	_ZN39_INTERNAL_2115ebef_4_k_cu_dd16ea92_30194cuda3std3__45__cpo4cendE
	.align		8
        /*0020*/ 	.dword	_ZN39_INTERNAL_2115ebef_4_k_cu_dd16ea92_30194cuda3std3__441_GLOBAL__N__2115ebef_4_k_cu_dd16ea92_30196ignoreE
	.align		8
        /*0028*/ 	.dword	_ZN39_INTERNAL_2115ebef_4_k_cu_dd16ea92_30194cuda3std3__419piecewise_constructE
	.align		8
        /*0030*/ 	.dword	_ZN39_INTERNAL_2115ebef_4_k_cu_dd16ea92_30194cuda3std3__48in_placeE
	.align		8
        /*0038*/ 	.dword	_ZN39_INTERNAL_2115ebef_4_k_cu_dd16ea92_30194cuda3std6ranges3__45__cpo4swapE
	.align		8
        /*0040*/ 	.dword	_ZN39_INTERNAL_2115ebef_4_k_cu_dd16ea92_30194cuda3std6ranges3__45__cpo9iter_moveE
	.align		8
        /*0048*/ 	.dword	_ZN39_INTERNAL_2115ebef_4_k_cu_dd16ea92_30194cute7productE
	.align		8
        /*0050*/ 	.dword	_ZN39_INTERNAL_2115ebef_4_k_cu_dd16ea92_30194cute1_E


//--------------------- .text._ZN7cutlass13device_kernelINS_4conv6kernel13ConvUniversalINS1_16ConvProblemShapeILNS1_8OperatorE0ELi3EEENS1_10collective14CollectiveConvINS1_46MainloopSm90TmaGmmaWarpSpecializedImplicitGemmILS5_0ELi4ELi3EN4cute5tupleIJNSA_1CILi1EEESD_SD_EEENS1_36KernelImplicitTmaWarpSpecializedSm90ELi1EEENSB_IJNSC_ILi128EEENSC_ILi64EEENSB_IJSI_EEEEEENS_10tfloat32_tESL_NSA_8TiledMMAINSA_8MMA_AtomIJNSA_4SM904GMMA29MMA_64x64x8_F32TF32TF32_SS_TNILNSP_7ScaleInE1ELSR_1EEEEEENSA_6LayoutISE_NSB_IJNSC_ILi0EEESV_SV_EEEEENSB_IJNSA_10UnderscoreESY_SY_EEEEENS7_6detail26Sm90ImplicitGemmTileTraitsINSA_20SM90_TMA_LOAD_IM2COLENSA_14ComposedLayoutINSA_7SwizzleILi3ELi4ELi3EEENSA_18smem_ptr_flag_bitsILi32EEENSU_INSB_IJNSB_IJNSC_ILi8EEENSC_ILi16EEEEEENSB_IJNSC_ILi32EEENSC_ILi2EEEEEENSB_IJSD_NSC_ILi4EEEEEEEEENSB_IJNSB_IJS1C_NSC_ILi512EEEEEENSB_IJSD_NSC_ILi256EEEEEENSB_IJSV_NSC_ILi8192EEEEEEEEEEEEEvEENS12_INSA_13SM90_TMA_LOADENS14_IS16_S18_NSU_INSB_IJNSB_IJS19_S19_EEES1E_S1G_EEENSB_IJS1J_S1L_NSB_IJSV_NSC_ILi4096EEEEEEEEEEEEEvEEEENS_8epilogue10collective6detail29Sm90TmaWarpSpecializedAdapterINS23_15DefaultEpilogueISL_NSB_IJNSB_IJllllEEESD_SV_EEES28_NS22_6thread17LinearCombinationISL_Li1EffLNS29_9ScaleType4KindE0ELNS_15FloatRoundStyleE2ESL_EENS_4gemm15EpilogueDefaultEEEEEvvEEEEvNT_6ParamsE --------------------------
	.section	.text._ZN7cutlass13device_kernelINS_4conv6kernel13ConvUniversalINS1_16ConvProblemShapeILNS1_8OperatorE0ELi3EEENS1_10collective14CollectiveConvINS1_46MainloopSm90TmaGmmaWarpSpecializedImplicitGemmILS5_0ELi4ELi3EN4cute5tupleIJNSA_1CILi1EEESD_SD_EEENS1_36KernelImplicitTmaWarpSpecializedSm90ELi1EEENSB_IJNSC_ILi128EEENSC_ILi64EEENSB_IJSI_EEEEEENS_10tfloat32_tESL_NSA_8TiledMMAINSA_8MMA_AtomIJNSA_4SM904GMMA29MMA_64x64x8_F32TF32TF32_SS_TNILNSP_7ScaleInE1ELSR_1EEEEEENSA_6LayoutISE_NSB_IJNSC_ILi0EEESV_SV_EEEEENSB_IJNSA_10UnderscoreESY_SY_EEEEENS7_6detail26Sm90ImplicitGemmTileTraitsINSA_20SM90_TMA_LOAD_IM2COLENSA_14ComposedLayoutINSA_7SwizzleILi3ELi4ELi3EEENSA_18smem_ptr_flag_bitsILi32EEENSU_INSB_IJNSB_IJNSC_ILi8EEENSC_ILi16EEEEEENSB_IJNSC_ILi32EEENSC_ILi2EEEEEENSB_IJSD_NSC_ILi4EEEEEEEEENSB_IJNSB_IJS1C_NSC_ILi512EEEEEENSB_IJSD_NSC_ILi256EEEEEENSB_IJSV_NSC_ILi8192EEEEEEEEEEEEEvEENS12_INSA_13SM90_TMA_LOADENS14_IS16_S18_NSU_INSB_IJNSB_IJS19_S19_EEES1E_S1G_EEENSB_IJS1J_S1L_NSB_IJSV_NSC_ILi4096EEEEEEEEEEEEEvEEEENS_8epilogue10collective6detail29Sm90TmaWarpSpecializedAdapterINS23_15DefaultEpilogueISL_NSB_IJNSB_IJllllEEESD_SV_EEES28_NS22_6thread17LinearCombinationISL_Li1EffLNS29_9ScaleType4KindE0ELNS_15FloatRoundStyleE2ESL_EENS_4gemm15EpilogueDefaultEEEEEvvEEEEvNT_6ParamsE,"ax",@progbits
	.align	128
.text._ZN7cutlass13device_kernelINS_4conv6kernel13ConvUniversalINS1_16ConvProblemShapeILNS1_8OperatorE0ELi3EEENS1_10collective14CollectiveConvINS1_46MainloopSm90TmaGmmaWarpSpecializedImplicitGemmILS5_0ELi4ELi3EN4cute5tupleIJNSA_1CILi1EEESD_SD_EEENS1_36KernelImplicitTmaWarpSpecializedSm90ELi1EEENSB_IJNSC_ILi128EEENSC_ILi64EEENSB_IJSI_EEEEEENS_10tfloat32_tESL_NSA_8TiledMMAINSA_8MMA_AtomIJNSA_4SM904GMMA29MMA_64x64x8_F32TF32TF32_SS_TNILNSP_7ScaleInE1ELSR_1EEEEEENSA_6LayoutISE_NSB_IJNSC_ILi0EEESV_SV_EEEEENSB_IJNSA_10UnderscoreESY_SY_EEEEENS7_6detail26Sm90ImplicitGemmTileTraitsINSA_20SM90_TMA_LOAD_IM2COLENSA_14ComposedLayoutINSA_7SwizzleILi3ELi4ELi3EEENSA_18smem_ptr_flag_bitsILi32EEENSU_INSB_IJNSB_IJNSC_ILi8EEENSC_ILi16EEEEEENSB_IJNSC_ILi32EEENSC_ILi2EEEEEENSB_IJSD_NSC_ILi4EEEEEEEEENSB_IJNSB_IJS1C_NSC_ILi512EEEEEENSB_IJSD_NSC_ILi256EEEEEENSB_IJSV_NSC_ILi8192EEEEEEEEEEEEEvEENS12_INSA_13SM90_TMA_LOADENS14_IS16_S18_NSU_INSB_IJNSB_IJS19_S19_EEES1E_S1G_EEENSB_IJS1J_S1L_NSB_IJSV_NSC_ILi4096EEEEEEEEEEEEEvEEEENS_8epilogue10collective6detail29Sm90TmaWarpSpecializedAdapterINS23_15DefaultEpilogueISL_NSB_IJNSB_IJllllEEESD_SV_EEES28_NS22_6thread17LinearCombinationISL_Li1EffLNS29_9ScaleType4KindE0ELNS_15FloatRoundStyleE2ESL_EENS_4gemm15EpilogueDefaultEEEEEvvEEEEvNT_6ParamsE:
        .type           _ZN7cutlass13device_kernelINS_4conv6kernel13ConvUniversalINS1_16ConvProblemShapeILNS1_8OperatorE0ELi3EEENS1_10collective14CollectiveConvINS1_46MainloopSm90TmaGmmaWarpSpecializedImplicitGemmILS5_0ELi4ELi3EN4cute5tupleIJNSA_1CILi1EEESD_SD_EEENS1_36KernelImplicitTmaWarpSpecializedSm90ELi1EEENSB_IJNSC_ILi128EEENSC_ILi64EEENSB_IJSI_EEEEEENS_10tfloat32_tESL_NSA_8TiledMMAINSA_8MMA_AtomIJNSA_4SM904GMMA29MMA_64x64x8_F32TF32TF32_SS_TNILNSP_7ScaleInE1ELSR_1EEEEEENSA_6LayoutISE_NSB_IJNSC_ILi0EEESV_SV_EEEEENSB_IJNSA_10UnderscoreESY_SY_EEEEENS7_6detail26Sm90ImplicitGemmTileTraitsINSA_20SM90_TMA_LOAD_IM2COLENSA_14ComposedLayoutINSA_7SwizzleILi3ELi4ELi3EEENSA_18smem_ptr_flag_bitsILi32EEENSU_INSB_IJNSB_IJNSC_ILi8EEENSC_ILi16EEEEEENSB_IJNSC_ILi32EEENSC_ILi2EEEEEENSB_IJSD_NSC_ILi4EEEEEEEEENSB_IJNSB_IJS1C_NSC_ILi512EEEEEENSB_IJSD_NSC_ILi256EEEEEENSB_IJSV_NSC_ILi8192EEEEEEEEEEEEEvEENS12_INSA_13SM90_TMA_LOADENS14_IS16_S18_NSU_INSB_IJNSB_IJS19_S19_EEES1E_S1G_EEENSB_IJS1J_S1L_NSB_IJSV_NSC_ILi4096EEEEEEEEEEEEEvEEEENS_8epilogue10collective6detail29Sm90TmaWarpSpecializedAdapterINS23_15DefaultEpilogueISL_NSB_IJNSB_IJllllEEESD_SV_EEES28_NS22_6thread17LinearCombinationISL_Li1EffLNS29_9ScaleType4KindE0ELNS_15FloatRoundStyleE2ESL_EENS_4gemm15EpilogueDefaultEEEEEvvEEEEvNT_6ParamsE,@function
        .size           _ZN7cutlass13device_kernelINS_4conv6kernel13ConvUniversalINS1_16ConvProblemShapeILNS1_8OperatorE0ELi3EEENS1_10collective14CollectiveConvINS1_46MainloopSm90TmaGmmaWarpSpecializedImplicitGemmILS5_0ELi4ELi3EN4cute5tupleIJNSA_1CILi1EEESD_SD_EEENS1_36KernelImplicitTmaWarpSpecializedSm90ELi1EEENSB_IJNSC_ILi128EEENSC_ILi64EEENSB_IJSI_EEEEEENS_10tfloat32_tESL_NSA_8TiledMMAINSA_8MMA_AtomIJNSA_4SM904GMMA29MMA_64x64x8_F32TF32TF32_SS_TNILNSP_7ScaleInE1ELSR_1EEEEEENSA_6LayoutISE_NSB_IJNSC_ILi0EEESV_SV_EEEEENSB_IJNSA_10UnderscoreESY_SY_EEEEENS7_6detail26Sm90ImplicitGemmTileTraitsINSA_20SM90_TMA_LOAD_IM2COLENSA_14ComposedLayoutINSA_7SwizzleILi3ELi4ELi3EEENSA_18smem_ptr_flag_bitsILi32EEENSU_INSB_IJNSB_IJNSC_ILi8EEENSC_ILi16EEEEEENSB_IJNSC_ILi32EEENSC_ILi2EEEEEENSB_IJSD_NSC_ILi4EEEEEEEEENSB_IJNSB_IJS1C_NSC_ILi512EEEEEENSB_IJSD_NSC_ILi256EEEEEENSB_IJSV_NSC_ILi8192EEEEEEEEEEEEEvEENS12_INSA_13SM90_TMA_LOADENS14_IS16_S18_NSU_INSB_IJNSB_IJS19_S19_EEES1E_S1G_EEENSB_IJS1J_S1L_NSB_IJSV_NSC_ILi4096EEEEEEEEEEEEEvEEEENS_8epilogue10collective6detail29Sm90TmaWarpSpecializedAdapterINS23_15DefaultEpilogueISL_NSB_IJNSB_IJllllEEESD_SV_EEES28_NS22_6thread17LinearCombinationISL_Li1EffLNS29_9ScaleType4KindE0ELNS_15FloatRoundStyleE2ESL_EENS_4gemm15EpilogueDefaultEEEEEvvEEEEvNT_6ParamsE,(.L_x_155 - _ZN7cutlass13device_kernelINS_4conv6kernel13ConvUniversalINS1_16ConvProblemShapeILNS1_8OperatorE0ELi3EEENS1_10collective14CollectiveConvINS1_46MainloopSm90TmaGmmaWarpSpecializedImplicitGemmILS5_0ELi4ELi3EN4cute5tupleIJNSA_1CILi1EEESD_SD_EEENS1_36KernelImplicitTmaWarpSpecializedSm90ELi1EEENSB_IJNSC_ILi128EEENSC_ILi64EEENSB_IJSI_EEEEEENS_10tfloat32_tESL_NSA_8TiledMMAINSA_8MMA_AtomIJNSA_4SM904GMMA29MMA_64x64x8_F32TF32TF32_SS_TNILNSP_7ScaleInE1ELSR_1EEEEEENSA_6LayoutISE_NSB_IJNSC_ILi0EEESV_SV_EEEEENSB_IJNSA_10UnderscoreESY_SY_EEEEENS7_6detail26Sm90ImplicitGemmTileTraitsINSA_20SM90_TMA_LOAD_IM2COLENSA_14ComposedLayoutINSA_7SwizzleILi3ELi4ELi3EEENSA_18smem_ptr_flag_bitsILi32EEENSU_INSB_IJNSB_IJNSC_ILi8EEENSC_ILi16EEEEEENSB_IJNSC_ILi32EEENSC_ILi2EEEEEENSB_IJSD_NSC_ILi4EEEEEEEEENSB_IJNSB_IJS1C_NSC_ILi512EEEEEENSB_IJSD_NSC_ILi256EEEEEENSB_IJSV_NSC_ILi8192EEEEEEEEEEEEEvEENS12_INSA_13SM90_TMA_LOADENS14_IS16_S18_NSU_INSB_IJNSB_IJS19_S19_EEES1E_S1G_EEENSB_IJS1J_S1L_NSB_IJSV_NSC_ILi4096EEEEEEEEEEEEEvEEEENS_8epilogue10collective6detail29Sm90TmaWarpSpecializedAdapterINS23_15DefaultEpilogueISL_NSB_IJNSB_IJllllEEESD_SV_EEES28_NS22_6thread17LinearCombinationISL_Li1EffLNS29_9ScaleType4KindE0ELNS_15FloatRoundStyleE2ESL_EENS_4gemm15EpilogueDefaultEEEEEvvEEEEvNT_6ParamsE)
        .other          _ZN7cutlass13device_kernelINS_4conv6kernel13ConvUniversalINS1_16ConvProblemShapeILNS1_8OperatorE0ELi3EEENS1_10collective14CollectiveConvINS1_46MainloopSm90TmaGmmaWarpSpecializedImplicitGemmILS5_0ELi4ELi3EN4cute5tupleIJNSA_1CILi1EEESD_SD_EEENS1_36KernelImplicitTmaWarpSpecializedSm90ELi1EEENSB_IJNSC_ILi128EEENSC_ILi64EEENSB_IJSI_EEEEEENS_10tfloat32_tESL_NSA_8TiledMMAINSA_8MMA_AtomIJNSA_4SM904GMMA29MMA_64x64x8_F32TF32TF32_SS_TNILNSP_7ScaleInE1ELSR_1EEEEEENSA_6LayoutISE_NSB_IJNSC_ILi0EEESV_SV_EEEEENSB_IJNSA_10UnderscoreESY_SY_EEEEENS7_6detail26Sm90ImplicitGemmTileTraitsINSA_20SM90_TMA_LOAD_IM2COLENSA_14ComposedLayoutINSA_7SwizzleILi3ELi4ELi3EEENSA_18smem_ptr_flag_bitsILi32EEENSU_INSB_IJNSB_IJNSC_ILi8EEENSC_ILi16EEEEEENSB_IJNSC_ILi32EEENSC_ILi2EEEEEENSB_IJSD_NSC_ILi4EEEEEEEEENSB_IJNSB_IJS1C_NSC_ILi512EEEEEENSB_IJSD_NSC_ILi256EEEEEENSB_IJSV_NSC_ILi8192EEEEEEEEEEEEEvEENS12_INSA_13SM90_TMA_LOADENS14_IS16_S18_NSU_INSB_IJNSB_IJS19_S19_EEES1E_S1G_EEENSB_IJS1J_S1L_NSB_IJSV_NSC_ILi4096EEEEEEEEEEEEEvEEEENS_8epilogue10collective6detail29Sm90TmaWarpSpecializedAdapterINS23_15DefaultEpilogueISL_NSB_IJNSB_IJllllEEESD_SV_EEES28_NS22_6thread17LinearCombinationISL_Li1EffLNS29_9ScaleType4KindE0ELNS_15FloatRoundStyleE2ESL_EENS_4gemm15EpilogueDefaultEEEEEvvEEEEvNT_6ParamsE,@"STO_CUDA_ENTRY STV_DEFAULT"
_ZN7cutlass13device_kernelINS_4conv6kernel13ConvUniversalINS1_16ConvProblemShapeILNS1_8OperatorE0ELi3EEENS1_10collective14CollectiveConvINS1_46MainloopSm90TmaGmmaWarpSpecializedImplicitGemmILS5_0ELi4ELi3EN4cute5tupleIJNSA_1CILi1EEESD_SD_EEENS1_36KernelImplicitTmaWarpSpecializedSm90ELi1EEENSB_IJNSC_ILi128EEENSC_ILi64EEENSB_IJSI_EEEEEENS_10tfloat32_tESL_NSA_8TiledMMAINSA_8MMA_AtomIJNSA_4SM904GMMA29MMA_64x64x8_F32TF32TF32_SS_TNILNSP_7ScaleInE1ELSR_1EEEEEENSA_6LayoutISE_NSB_IJNSC_ILi0EEESV_SV_EEEEENSB_IJNSA_10UnderscoreESY_SY_EEEEENS7_6detail26Sm90ImplicitGemmTileTraitsINSA_20SM90_TMA_LOAD_IM2COLENSA_14ComposedLayoutINSA_7SwizzleILi3ELi4ELi3EEENSA_18smem_ptr_flag_bitsILi32EEENSU_INSB_IJNSB_IJNSC_ILi8EEENSC_ILi16EEEEEENSB_IJNSC_ILi32EEENSC_ILi2EEEEEENSB_IJSD_NSC_ILi4EEEEEEEEENSB_IJNSB_IJS1C_NSC_ILi512EEEEEENSB_IJSD_NSC_ILi256EEEEEENSB_IJSV_NSC_ILi8192EEEEEEEEEEEEEvEENS12_INSA_13SM90_TMA_LOADENS14_IS16_S18_NSU_INSB_IJNSB_IJS19_S19_EEES1E_S1G_EEENSB_IJS1J_S1L_NSB_IJSV_NSC_ILi4096EEEEEEEEEEEEEvEEEENS_8epilogue10collective6detail29Sm90TmaWarpSpecializedAdapterINS23_15DefaultEpilogueISL_NSB_IJNSB_IJllllEEESD_SV_EEES28_NS22_6thread17LinearCombinationISL_Li1EffLNS29_9ScaleType4KindE0ELNS_15FloatRoundStyleE2ESL_EENS_4gemm15EpilogueDefaultEEEEEvvEEEEvNT_6ParamsE:
[----:B------:R-:W-:Y:S01]  /*0000*/  LDC R1, c[0x0][0x28] ;  /* 0x00000a00ff017b82 */ /* 0x000fe20000000800 */
[----:B------:R-:W0:Y:S01]  /*0010*/  S2R R8, SR_TID.X ;  /* 0x0000000000087919 */ /* 0x000e220000002100 */
[----:B------:R-:W-:Y:S01]  /*0020*/  ELECT P0, URZ, PT ;  /* 0x00000000003f782f */ /* 0x000fe20003800000 */
[----:B------:R-:W-:Y:S01]  /*0030*/  BSSY B0, `(.L_x_0) ;  /* 0x000000f000007945 */ /* 0x000fe20003800000 */
[--C-:B0-----:R-:W-:Y:S02]  /*0040*/  SHF.R.U32.HI R0, RZ, 0x5, R8.reuse ;  /* 0x00000005ff007819 */ /* 0x101fe40000011608 */
[----:B------:R-:W-:-:S03]  /*0050*/  SHF.R.U32.HI R3, RZ, 0x7, R8 ;  /* 0x00000007ff037819 */ /* 0x000fc60000011608 */
[----:B------:R-:W0:Y:S04]  /*0060*/  SHFL.IDX PT, R2, R0, RZ, 0x1f ;  /* 0x00001fff00027589 */ /* 0x000e2800000e0000 */
[----:B------:R1:W2:Y:S01]  /*0070*/  SHFL.IDX PT, R7, R3, RZ, 0x1f ;  /* 0x00001fff03077589 */ /* 0x0002a200000e0000 */
[----:B0-----:R-:W-:-:S13]  /*0080*/  ISETP.NE.OR P0, PT, R2, RZ, !P0 ;  /* 0x000000ff0200720c */ /* 0x001fda0004705670 */
[----:B-12---:R-:W-:Y:S05]  /*0090*/  @P0 BRA `(.L_x_1) ;  /* 0x0000000000200947 */ /* 0x006fea0003800000 */
[----:B------:R-:W-:Y:S02]  /*00a0*/  ULDC.64 UR4, c[0x0][0x198] ;  /* 0x0000660000047ab9 */ /* 0x000fe40000000a00 */
[----:B------:R-:W-:Y:S02]  /*00b0*/  UIADD3 UR6, UP0, UR4, 0xf0, URZ ;  /* 0x000000f004067890 */ /* 0x000fe4000ff1e03f */
[----:B------:R-:W-:Y:S02]  /*00c0*/  UIADD3 UR4, UP1, UR4, 0x270, URZ ;  /* 0x0000027004047890 */ /* 0x000fe4000ff3e03f */
[----:B------:R-:W-:Y:S02]  /*00d0*/  UIADD3.X UR7, URZ, UR5, URZ, UP0, !UPT ;  /* 0x000000053f077290 */ /* 0x000fe400087fe43f */
[----:B------:R-:W-:-:S07]  /*00e0*/  UIADD3.X UR5, URZ, UR5, URZ, UP1, !UPT ;  /* 0x000000053f057290 */ /* 0x000fce0008ffe43f */
[----:B------:R0:W-:Y:S02]  /*00f0*/  UTMACCTL.PF [UR6] ;  /* 0x00000000060079b9 */ /* 0x0001e40008040000 */
[----:B------:R0:W-:Y:S02]  /*0100*/  UTMACCTL.PF [UR4] ;  /* 0x00000000040079b9 */ /* 0x0001e40008040000 */
[----:B0-----:R-:W-:Y:S01]  /*0110*/  NOP ;  /* 0x0000000000007918 */ /* 0x001fe20000000000 */
.L_x_1:
[----:B------:R-:W-:Y:S05]  /*0120*/  BSYNC B0 ;  /* 0x0000000000007941 */ /* 0x000fea0003800000 */
.L_x_0:
[----:B------:R-:W0:Y:S01]  /*0130*/  SHFL.IDX PT, R0, R0, RZ, 0x1f ;  /* 0x00001fff00007589 */ /* 0x000e2200000e0000 */
[----:B------:R-:W-:-:S04]  /*0140*/  SHF.R.S32.HI R3, RZ, 0x1f, R2 ;  /* 0x0000001fff037819 */ /* 0x000fc80000011402 */
[----:B------:R-:W-:Y:S02]  /*0150*/  LEA.HI R3, R3, R2, RZ, 0x2 ;  /* 0x0000000203037211 */ /* 0x000fe400078f10ff */
[----:B0-----:R-:W-:-:S13]  /*0160*/  ISETP.NE.AND P0, PT, R0, RZ, PT ;  /* 0x000000ff0000720c */ /* 0x001fda0003f05270 */
[----:B------:R-:W-:Y:S05]  /*0170*/  @P0 BRA `(.L_x_2) ;  /* 0x0000000000580947 */ /* 0x000fea0003800000 */
[----:B------:R-:W0:Y:S01]  /*0180*/  S2UR UR8, SR_CgaCtaId ;  /* 0x00000000000879c3 */ /* 0x000e220000008800 */
[----:B------:R-:W-:Y:S01]  /*0190*/  UMOV UR4, 0x400 ;  /* 0x0000040000047882 */ /* 0x000fe20000000000 */
[----:B------:R-:W-:Y:S01]  /*01a0*/  UMOV UR5, 0x1 ;  /* 0x0000000100057882 */ /* 0x000fe20000000000 */
[----:B------:R-:W-:Y:S01]  /*01b0*/  UMOV UR6, 0x80 ;  /* 0x0000008000067882 */ /* 0x000fe20000000000 */
[----:B------:R-:W-:Y:S01]  /*01c0*/  ELECT P0, URZ, PT ;  /* 0x00000000003f782f */ /* 0x000fe20003800000 */
[----:B------:R-:W-:-:S04]  /*01d0*/  UIADD3 UR6, -UR6, 0x100000, URZ ;  /* 0x0010000006067890 */ /* 0x000fc8000fffe13f */
[----:B------:R-:W-:Y:S02]  /*01e0*/  USHF.L.U32 UR7, UR6, 0xb, URZ ;  /* 0x0000000b06077899 */ /* 0x000fe4000800063f */
[----:B------:R-:W-:Y:S02]  /*01f0*/  USHF.L.U32 UR6, UR6, 0x1, URZ ;  /* 0x0000000106067899 */ /* 0x000fe4000800063f */
[----:B0-----:R-:W-:Y:S02]  /*0200*/  ULEA UR8, UR8, UR4, 0x18 ;  /* 0x0000000408087291 */ /* 0x001fe4000f8ec03f */
[----:B------:R-:W-:-:S04]  /*0210*/  UIADD3 UR4, -UR5, 0x100000, URZ ;  /* 0x0010000005047890 */ /* 0x000fc8000fffe13f */
[----:B------:R-:W-:Y:S02]  /*0220*/  USHF.L.U32 UR5, UR4, 0xb, URZ ;  /* 0x0000000b04057899 */ /* 0x000fe4000800063f */
[----:B------:R-:W-:Y:S01]  /*0230*/  USHF.L.U32 UR4, UR4, 0x1, URZ ;  /* 0x0000000104047899 */ /* 0x000fe2000800063f */
[----:B------:R-:W0:Y:S11]  /*0240*/  FENCE.VIEW.ASYNC.S ;  /* 0x00000000000073c6 */ /* 0x000e360000000000 */
[----:B0-----:R0:W1:Y:S01]  /*0250*/  SYNCS.EXCH.64 URZ, [UR8+0x30000], UR4 ;  /* 0x03000004083f75b2 */ /* 0x0010620008000100 */
[----:B------:R0:W2:Y:S01]  /*0260*/  SYNCS.EXCH.64 URZ, [UR8+0x30020], UR6 ;  /* 0x03002006083f75b2 */ /* 0x0000a20008000100 */
[----:B------:R0:W3:Y:S01]  /*0270*/  SYNCS.EXCH.64 URZ, [UR8+0x30008], UR4 ;  /* 0x03000804083f75b2 */ /* 0x0000e20008000100 */
[----:B------:R0:W4:Y:S01]  /*0280*/  SYNCS.EXCH.64 URZ, [UR8+0x30028], UR6 ;  /* 0x03002806083f75b2 */ /* 0x0001220008000100 */
[----:B------:R0:W0:Y:S01]  /*0290*/  SYNCS.EXCH.64 URZ, [UR8+0x30010], UR4 ;  /* 0x03001004083f75b2 */ /* 0x0000220008000100 */
[----:B------:R0:W0:Y:S01]  /*02a0*/  SYNCS.EXCH.64 URZ, [UR8+0x30030], UR6 ;  /* 0x03003006083f75b2 */ /* 0x0000220008000100 */
[----:B------:R0:W0:Y:S01]  /*02b0*/  SYNCS.EXCH.64 URZ, [UR8+0x30018], UR4 ;  /* 0x03001804083f75b2 */ /* 0x0000220008000100 */
[----:B------:R0:W0:Y:S01]  /*02c0*/  SYNCS.EXCH.64 URZ, [UR8+0x30038], UR6 ;  /* 0x03003806083f75b2 */ /* 0x0000220008000100 */
[----:B------:R-:W-:Y:S01]  /*02d0*/  NOP ;  /* 0x0000000000007918 */ /* 0x000fe20000000000 */
.L_x_2:
[----:B0-----:R-:W-:Y:S01]  /*02e0*/  ULDC.64 UR4, c[0x0][0x618] ;  /* 0x0001860000047ab9 */ /* 0x001fe20000000a00 */
[----:B------:R-:W-:Y:S01]  /*02f0*/  LOP3.LUT R3, R3, 0xfffffffc, RZ, 0xc0, !PT ;  /* 0xfffffffc03037812 */ /* 0x000fe200078ec0ff */
[----:B------:R-:W-:Y:S01]  /*0300*/  NOP ;  /* 0x0000000000007918 */ /* 0x000fe20000000000 */
[----:B------:R-:W-:Y:S01]  /*0310*/  ISETP.NE.U32.AND P0, PT, RZ, UR4, PT ;  /* 0x00000004ff007c0c */ /* 0x000fe2000bf05070 */
[----:B------:R-:W-:Y:S01]  /*0320*/  NOP ;  /* 0x0000000000007918 */ /* 0x000fe20000000000 */
[----:B-1234-:R-:W-:Y:S01]  /*0330*/  BAR.SYNC.DEFER_BLOCKING 0x0 ;  /* 0x0000000000007b1d */ /* 0x01efe20000010000 */
[----:B------:R-:W-:Y:S01]  /*0340*/  IMAD.IADD R6, R2, 0x1, -R3 ;  /* 0x0000000102067824 */ /* 0x000fe200078e0a03 */
[----:B------:R-:W-:Y:S02]  /*0350*/  ISETP.NE.AND.EX P0, PT, RZ, UR5, PT, P0 ;  /* 0x00000005ff007c0c */ /* 0x000fe4000bf05300 */
[C---:B------:R-:W-:Y:S02]  /*0360*/  ISETP.NE.AND P2, PT, R7.reuse, 0x1, PT ;  /* 0x000000010700780c */ /* 0x040fe40003f45270 */
[----:B------:R-:W-:Y:S01]  /*0370*/  LOP3.LUT P1, RZ, R7, R6, RZ, 0xfc, !PT ;  /* 0x0000000607ff7212 */ /* 0x000fe2000782fcff */
[----:B------:R-:W-:-:S03]  /*0380*/  ULDC.64 UR14, c[0x0][0x208] ;  /* 0x00008200000e7ab9 */ /* 0x000fc60000000a00 */
[----:B------:R-:W-:-:S04]  /*0390*/  SEL R2, RZ, 0x1, P1 ;  /* 0x00000001ff027807 */ /* 0x000fc80000800000 */
[----:B------:R-:W-:Y:S01]  /*03a0*/  SEL R2, R2, 0x2, P2 ;  /* 0x0000000202027807 */ /* 0x000fe20001000000 */
[----:B------:R-:W-:Y:S06]  /*03b0*/  @!P0 BRA `(.L_x_3) ;  /* 0x00000000001c8947 */ /* 0x000fec0003800000 */
[----:B------:R-:W0:Y:S02]  /*03c0*/  LDC.64 R4, c[0x0][0x618] ;  /* 0x00018600ff047b82 */ /* 0x000e240000000a00 */
[----:B0-----:R-:W2:Y:S02]  /*03d0*/  LDG.E.64 R4, desc[UR14][R4.64] ;  /* 0x0000000e04047981 */ /* 0x001ea4000c1e1b00 */
[----:B--2---:R-:W-:-:S04]  /*03e0*/  ISETP.NE.U32.AND P0, PT, R4, RZ, PT ;  /* 0x000000ff0400720c */ /* 0x004fc80003f05070 */
[----:B------:R-:W-:-:S13]  /*03f0*/  ISETP.NE.AND.EX P0, PT, R5, RZ, PT, P0 ;  /* 0x000000ff0500720c */ /* 0x000fda0003f05300 */
[----:B------:R-:W-:Y:S05]  /*0400*/  @!P0 BRA `(.L_x_3) ;  /* 0x0000000000088947 */ /* 0x000fea0003800000 */
[----:B------:R2:W5:Y:S01]  /*0410*/  LD.E R0, desc[UR14][R4.64] ;  /* 0x0000000e04007980 */ /* 0x000562000c101900 */
[----:B------:R-:W-:Y:S05]  /*0420*/  BRA `(.L_x_4) ;  /* 0x0000000000207947 */ /* 0x000fea0003800000 */
.L_x_3:
[----:B------:R-:W-:Y:S02]  /*0430*/  ULDC.64 UR4, c[0x0][0x608] ;  /* 0x0001820000047ab9 */ /* 0x000fe40000000a00 */
[----:B------:R-:W-:-:S04]  /*0440*/  ISETP.NE.U32.AND P0, PT, RZ, UR4, PT ;  /* 0x00000004ff007c0c */ /* 0x000fc8000bf05070 */
[----:B------:R-:W-:-:S13]  /*0450*/  ISETP.NE.AND.EX P0, PT, RZ, UR5, PT, P0 ;  /* 0x00000005ff007c0c */ /* 0x000fda000bf05300 */
[----:B------:R-:W-:Y:S05]  /*0460*/  @!P0 BRA `(.L_x_5) ;  /* 0x00000000000c8947 */ /* 0x000fea0003800000 */
[----:B------:R-:W0:Y:S02]  /*0470*/  LDC.64 R4, c[0x0][0x608] ;  /* 0x00018200ff047b82 */ /* 0x000e240000000a00 */
[----:B0-----:R1:W5:Y:S01]  /*0480*/  LDG.E R0, desc[UR14][R4.64] ;  /* 0x0000000e04007981 */ /* 0x001362000c1e1900 */
[----:B------:R-:W-:Y:S05]  /*0490*/  BRA `(.L_x_4) ;  /* 0x0000000000047947 */ /* 0x000fea0003800000 */
.L_x_5:
[----:B------:R-:W0:Y:S02]  /*04a0*/  LDC R0, c[0x0][0x600] ;  /* 0x00018000ff007b82 */ /* 0x000e240000000800 */
.L_x_4:
[----:B------:R-:W-:Y:S02]  /*04b0*/  ULDC.64 UR4, c[0x0][0x620] ;  /* 0x0001880000047ab9 */ /* 0x000fe40000000a00 */
[----:B------:R-:W-:-:S04]  /*04c0*/  ISETP.NE.U32.AND P0, PT, RZ, UR4, PT ;  /* 0x00000004ff007c0c */ /* 0x000fc8000bf05070 */
[----:B------:R-:W-:-:S13]  /*04d0*/  ISETP.NE.AND.EX P0, PT, RZ, UR5, PT, P0 ;  /* 0x00000005ff007c0c */ /* 0x000fda000bf05300 */
[----:B------:R-:W-:Y:S05]  /*04e0*/  @!P0 BRA `(.L_x_6) ;  /* 0x00000000001c8947 */ /* 0x000fea0003800000 */
[----:B-12---:R-:W1:Y:S02]  /*04f0*/  LDC.64 R4, c[0x0][0x620] ;  /* 0x00018800ff047b82 */ /* 0x006e640000000a00 */
[----:B-1----:R-:W2:Y:S02]  /*0500*/  LDG.E.64 R4, desc[UR14][R4.64] ;  /* 0x0000000e04047981 */ /* 0x002ea4000c1e1b00 */
[----:B--2---:R-:W-:-:S04]  /*0510*/  ISETP.NE.U32.AND P0, PT, R4, RZ, PT ;  /* 0x000000ff0400720c */ /* 0x004fc80003f05070 */
[----:B------:R-:W-:-:S13]  /*0520*/  ISETP.NE.AND.EX P0, PT, R5, RZ, PT, P0 ;  /* 0x000000ff0500720c */ /* 0x000fda0003f05300 */
[----:B------:R-:W-:Y:S05]  /*0530*/  @!P0 BRA `(.L_x_6) ;  /* 0x0000000000088947 */ /* 0x000fea0003800000 */
[----:B------:R1:W5:Y:S01]  /*0540*/  LD.E R14, desc[UR14][R4.64] ;  /* 0x0000000e040e7980 */ /* 0x000362000c101900 */
[----:B------:R-:W-:Y:S05]  /*0550*/  BRA `(.L_x_7) ;  /* 0x0000000000207947 */ /* 0x000fea0003800000 */
.L_x_6:
[----:B------:R-:W-:Y:S02]  /*0560*/  ULDC.64 UR4, c[0x0][0x610] ;  /* 0x0001840000047ab9 */ /* 0x000fe40000000a00 */
[----:B------:R-:W-:-:S04]  /*0570*/  ISETP.NE.U32.AND P0, PT, RZ, UR4, PT ;  /* 0x00000004ff007c0c */ /* 0x000fc8000bf05070 */
[----:B------:R-:W-:-:S13]  /*0580*/  ISETP.NE.AND.EX P0, PT, RZ, UR5, PT, P0 ;  /* 0x00000005ff007c0c */ /* 0x000fda000bf05300 */
[----:B------:R-:W-:Y:S05]  /*0590*/  @!P0 BRA `(.L_x_8) ;  /* 0x00000000000c8947 */ /* 0x000fea0003800000 */
[----:B------:R-:W3:Y:S02]  /*05a0*/  LDC.64 R14, c[0x0][0x610] ;  /* 0x00018400ff0e7b82 */ /* 0x000ee40000000a00 */
[----:B---3--:R4:W5:Y:S01]  /*05b0*/  LDG.E R14, desc[UR14][R14.64] ;  /* 0x0000000e0e0e7981 */ /* 0x008962000c1e1900 */
[----:B------:R-:W-:Y:S05]  /*05c0*/  BRA `(.L_x_7) ;  /* 0x0000000000047947 */ /* 0x000fea0003800000 */
.L_x_8:
[----:B------:R-:W3:Y:S02]  /*05d0*/  LDC R14, c[0x0][0x604] ;  /* 0x00018100ff0e7b82 */ /* 0x000ee40000000800 */
.L_x_7:
[----:B------:R-:W0:Y:S01]  /*05e0*/  LDC R3, c[0x0][0x3e8] ;  /* 0x0000fa00ff037b82 */ /* 0x000e220000000800 */
[----:B------:R-:W-:Y:S01]  /*05f0*/  ULDC UR4, c[0x0][0x3dc] ;  /* 0x0000f70000047ab9 */ /* 0x000fe20000000800 */
[----:B-12---:R-:W1:Y:S01]  /*0600*/  S2R R4, SR_CTAID.X ;  /* 0x0000000000047919 */ /* 0x006e620000002500 */
[----:B------:R-:W-:Y:S01]  /*0610*/  UIADD3 UR4, UR4, 0x3f, URZ ;  /* 0x0000003f04047890 */ /* 0x000fe2000fffe03f */
[----:B------:R-:W-:Y:S01]  /*0620*/  ISETP.NE.AND P0, PT, R7, RZ, PT ;  /* 0x000000ff0700720c */ /* 0x000fe20003f05270 */
[----:B------:R-:W-:Y:S01]  /*0630*/  ULDC.64 UR6, c[0x0][0x3e0] ;  /* 0x0000f80000067ab9 */ /* 0x000fe20000000a00 */
[----:B------:R-:W2:Y:S01]  /*0640*/  S2R R5, SR_CTAID.Y ;  /* 0x0000000000057919 */ /* 0x000ea20000002600 */
[----:B------:R-:W-:Y:S02]  /*0650*/  USHF.R.S32.HI UR5, URZ, 0x1f, UR4 ;  /* 0x0000001f3f057899 */ /* 0x000fe40008011404 */
[----:B------:R-:W-:Y:S02]  /*0660*/  UIMAD UR6, UR7, UR6, URZ ;  /* 0x00000006070672a4 */ /* 0x000fe4000f8e023f */
[----:B------:R-:W-:-:S04]  /*0670*/  ULEA.HI UR5, UR5, UR4, URZ, 0x6 ;  /* 0x0000000405057291 */ /* 0x000fc8000f8f303f */
[----:B------:R-:W-:-:S06]  /*0680*/  USHF.R.S32.HI UR8, URZ, 0x6, UR5 ;  /* 0x000000063f087899 */ /* 0x000fcc0008011405 */
[----:B------:R-:W-:Y:S02]  /*0690*/  IMAD.U32 R18, RZ, RZ, UR8 ;  /* 0x00000008ff127e24 */ /* 0x000fe4000f8e00ff */
[----:B0-----:R-:W-:-:S04]  /*06a0*/  IMAD R3, R3, UR6, RZ ;  /* 0x0000000603037c24 */ /* 0x001fc8000f8e02ff */
[----:B------:R-:W-:Y:S01]  /*06b0*/  IMAD R3, R3, UR8, RZ ;  /* 0x0000000803037c24 */ /* 0x000fe2000f8e02ff */
[----:B-12---:R-:W-:Y:S06]  /*06c0*/  @!P0 BRA `(.L_x_9) ;  /* 0x0000005800d48947 */ /* 0x006fec0003800000 */
[----:B------:R-:W-:-:S13]  /*06d0*/  ISETP.NE.AND P0, PT, R7, 0x1, PT ;  /* 0x000000010700780c */ /* 0x000fda0003f05270 */
[----:B------:R-:W-:Y:S05]  /*06e0*/  @P0 EXIT ;  /* 0x000000000000094d */ /* 0x000fea0003800000 */
[----:B------:R-:W-:Y:S01]  /*06f0*/  ISETP.GE.AND P0, PT, R3, 0x1, PT ;  /* 0x000000010300780c */ /* 0x000fe20003f06270 */
[----:B------:R-:W-:Y:S01]  /*0700*/  UMOV UR4, URZ ;  /* 0x0000003f00047c82 */ /* 0x000fe20008000000 */
[----:B------:R-:W-:Y:S02]  /*0710*/  CS2R R54, SRZ ;  /* 0x0000000000367805 */ /* 0x000fe4000001ff00 */
[----:B------:R-:W-:Y:S02]  /*0720*/  CS2R R56, SRZ ;  /* 0x0000000000387805 */ /* 0x000fe4000001ff00 */
[----:B------:R-:W-:Y:S02]  /*0730*/  CS2R R58, SRZ ;  /* 0x00000000003a7805 */ /* 0x000fe4000001ff00 */
[----:B------:R-:W-:Y:S02]  /*0740*/  CS2R R60, SRZ ;  /* 0x00000000003c7805 */ /* 0x000fe4000001ff00 */
[----:B------:R-:W-:-:S02]  /*0750*/  CS2R R62, SRZ ;  /* 0x00000000003e7805 */ /* 0x000fc4000001ff00 */
[----:B------:R-:W-:Y:S02]  /*0760*/  CS2R R64, SRZ ;  /* 0x0000000000407805 */ /* 0x000fe4000001ff00 */
        /* <DEDUP_REMOVED lines=25> */
[----:B------:R-:W-:Y:S01]  /*0900*/  CS2R R52, SRZ ;  /* 0x0000000000347805 */ /* 0x000fe2000001ff00 */
[----:B------:R-:W-:Y:S06]  /*0910*/  @!P0 BRA `(.L_x_10) ;  /* 0x0000000400808947 */ /* 0x000fec0003800000 */
[----:B------:R-:W-:-:S04]  /*0920*/  LOP3.LUT R4, R2, 0x1, RZ, 0xfc, !PT ;  /* 0x0000000102047812 */ /* 0x000fc800078efcff */
[----:B------:R-:W-:-:S13]  /*0930*/  ISETP.NE.AND P1, PT, R4, 0x3, PT ;  /* 0x000000030400780c */ /* 0x000fda0003f25270 */
[----:B------:R-:W-:Y:S05]  /*0940*/  @!P1 BRA `(.L_x_11) ;  /* 0x0000000000049947 */ /* 0x000fea0003800000 */
[----:B------:R-:W-:Y:S01]  /*0950*/  BPT.TRAP 0x1 ;  /* 0x000000040000795c */ /* 0x000fe20000300000 */
.L_x_11:
[----:B------:R-:W0:Y:S01]  /*0960*/  S2UR UR5, SR_CgaCtaId ;  /* 0x00000000000579c3 */ /* 0x000e220000008800 */
[----:B------:R-:W-:Y:S01]  /*0970*/  SHF.L.U32 R4, RZ, 0x1f, RZ ;  /* 0x0000001fff047819 */ /* 0x000fe200000006ff */
[----:B------:R-:W-:Y:S02]  /*0980*/  UMOV UR4, 0x400 ;  /* 0x0000040000047882 */ /* 0x000fe40000000000 */
[----:B0-----:R-:W-:-:S12]  /*0990*/  ULEA UR4, UR5, UR4, 0x18 ;  /* 0x0000000405047291 */ /* 0x001fd8000f8ec03f */
.L_x_12:
[----:B0-----:R-:W-:-:S04]  /*09a0*/  IMAD.U32 R5, RZ, RZ, UR4 ;  /* 0x00000004ff057e24 */ /* 0x001fc8000f8e00ff */
[----:B------:R0:W1:Y:S03]  /*09b0*/  SYNCS.PHASECHK.TRANS64.TRYWAIT P1, [R5+URZ+0x30000], R4 ;  /* 0x03000004050075a7 */ /* 0x000066000802017f */
[----:B-1----:R-:W-:Y:S05]  /*09c0*/  @!P1 NANOSLEEP.SYNCS 0x989680 ;  /* 0x009896800000995d */ /* 0x002fea0003900000 */
[----:B------:R-:W1:Y:S02]  /*09d0*/  @!P1 SYNCS.PHASECHK.TRANS64 P1, [R5+URZ+0x30000], R4 ;  /* 0x03000004050095a7 */ /* 0x000e64000802007f */
[----:B-1----:R-:W-:Y:S05]  /*09e0*/  @!P1 BRA `(.L_x_12) ;  /* 0xfffffffc00ec9947 */ /* 0x002fea000383ffff */
[----:B------:R-:W-:Y:S01]  /*09f0*/  UIADD3 UR5, UR4, 0x20000, URZ ;  /* 0x0002000004057890 */ /* 0x000fe2000fffe03f */
[----:B------:R-:W-:Y:S01]  /*0a00*/  WARPGROUP.ARRIVE ;  /* 0x00000000000079c5 */ /* 0x000fe20000000000 */
[----:B------:R-:W-:Y:S02]  /*0a10*/  USHF.R.U32.HI UR4, URZ, 0x4, UR4 ;  /* 0x000000043f047899 */ /* 0x000fe40008011604 */
[----:B------:R-:W-:Y:S02]  /*0a20*/  USHF.R.U32.HI UR5, URZ, 0x4, UR5 ;  /* 0x000000043f057899 */ /* 0x000fe40008011605 */
[----:B------:R-:W-:Y:S02]  /*0a30*/  ULOP3.LUT UR4, UR4, 0x3fff, URZ, 0xc0, !UPT ;  /* 0x00003fff04047892 */ /* 0x000fe4000f8ec03f */
[----:B------:R-:W-:Y:S02]  /*0a40*/  ULOP3.LUT UR5, UR5, 0x3fff, URZ, 0xc0, !UPT ;  /* 0x00003fff05057892 */ /* 0x000fe4000f8ec03f */
[----:B------:R-:W-:-:S02]  /*0a50*/  ULOP3.LUT UR6, UR4, 0x10000, URZ, 0xfc, !UPT ;  /* 0x0001000004067892 */ /* 0x000fc4000f8efc3f */
[----:B------:R-:W-:Y:S02]  /*0a60*/  ULOP3.LUT UR4, UR5, 0x10000, URZ, 0xfc, !UPT ;  /* 0x0001000005047892 */ /* 0x000fe4000f8efc3f */
[----:B------:R-:W-:Y:S01]  /*0a70*/  UIADD3 UR5, UR6, 0x400, URZ ;  /* 0x0000040006057890 */ /* 0x000fe2000fffe03f */
[----:B------:R-:W-:Y:S02]  /*0a80*/  UMOV UR9, 0x40000080 ;  /* 0x4000008000097882 */ /* 0x000fe40000000000 */
[----:B------:R-:W-:Y:S01]  /*0a90*/  UMOV UR8, UR6 ;  /* 0x0000000600087c82 */ /* 0x000fe20008000000 */
[----:B------:R-:W-:Y:S01]  /*0aa0*/  UMOV UR11, 0x40000080 ;  /* 0x40000080000b7882 */ /* 0x000fe20000000000 */
[----:B------:R-:W-:Y:S01]  /*0ab0*/  UMOV UR10, UR4 ;  /* 0x00000004000a7c82 */ /* 0x000fe20008000000 */
[----:B------:R-:W-:Y:S01]  /*0ac0*/  UIADD3 UR7, UR6, 0x46, URZ ;  /* 0x0000004606077890 */ /* 0x000fe2000fffe03f */
[----:B------:R-:W-:Y:S01]  /*0ad0*/  HGMMA.64x64x8.F32.TF32 R56, gdesc[UR8], RZ, !UPT ;  /* 0x04e00000083879f0 */ /* 0x000fe2000c7028ff */
[----:B------:R-:W-:Y:S01]  /*0ae0*/  UMOV UR8, UR5 ;  /* 0x0000000500087c82 */ /* 0x000fe20008000000 */
[----:B------:R-:W-:Y:S01]  /*0af0*/  UMOV UR9, 0x40000080 ;  /* 0x4000008000097882 */ /* 0x000fe20000000000 */
[----:B------:R-:W-:Y:S01]  /*0b00*/  UIADD3 UR5, UR6, 0x402, URZ ;  /* 0x0000040206057890 */ /* 0x000fe2000fffe03f */
[----:B------:R-:W-:Y:S01]  /*0b10*/  HGMMA.64x64x8.F32.TF32 R24, gdesc[UR8], RZ, !UPT ;  /* 0x04e00000081879f0 */ /* 0x000fe2000c7028ff */
[----:B------:R-:W-:-:S02]  /*0b20*/  UIADD3 UR8, UR6, 0x2, URZ ;  /* 0x0000000206087890 */ /* 0x000fc4000fffe03f */
[----:B------:R-:W-:Y:S01]  /*0b30*/  UIADD3 UR10, UR4, 0x2, URZ ;  /* 0x00000002040a7890 */ /* 0x000fe2000fffe03f */
[----:B------:R-:W-:Y:S01]  /*0b40*/  UMOV UR9, 0x40000080 ;  /* 0x4000008000097882 */ /* 0x000fe20000000000 */
[----:B------:R-:W-:-:S07]  /*0b50*/  UMOV UR11, 0x40000080 ;  /* 0x40000080000b7882 */ /* 0x000fce0000000000 */
[----:B------:R-:W-:Y:S01]  /*0b60*/  HGMMA.64x64x8.F32.TF32 R56, gdesc[UR8], R56 ;  /* 0x04e00000083879f0 */ /* 0x000fe20008702838 */
[----:B------:R-:W-:Y:S01]  /*0b70*/  UMOV UR8, UR5 ;  /* 0x0000000500087c82 */ /* 0x000fe20008000000 */
[----:B------:R-:W-:Y:S01]  /*0b80*/  UMOV UR9, 0x40000080 ;  /* 0x4000008000097882 */ /* 0x000fe20000000000 */
[----:B------:R-:W-:Y:S01]  /*0b90*/  UIADD3 UR5, UR6, 0x404, URZ ;  /* 0x0000040406057890 */ /* 0x000fe2000fffe03f */
[----:B------:R-:W-:Y:S01]  /*0ba0*/  HGMMA.64x64x8.F32.TF32 R24, gdesc[UR8], R24 ;  /* 0x04e00000081879f0 */ /* 0x000fe20008702818 */
[----:B------:R-:W-:Y:S02]  /*0bb0*/  UIADD3 UR8, UR6, 0x4, URZ ;  /* 0x0000000406087890 */ /* 0x000fe4000fffe03f */
        /* <DEDUP_REMOVED lines=42> */
[----:B------:R-:W-:Y:S01]  /*0e60*/  UMOV UR5, 0x40000080 ;  /* 0x4000008000057882 */ /* 0x000fe20000000000 */
[----:B------:R-:W-:Y:S01]  /*0e70*/  HGMMA.64x64x8.F32.TF32 R24, gdesc[UR8], R24 ;  /* 0x04e00000081879f0 */ /* 0x000fe20008702818 */
[----:B------:R-:W-:Y:S02]  /*0e80*/  UIADD3 UR8, UR4, 0x46, URZ ;  /* 0x0000004604087890 */ /* 0x000fe4000fffe03f */
[----:B------:R-:W-:Y:S01]  /*0e90*/  UIADD3 UR9, UR6, 0x446, URZ ;  /* 0x0000044606097890 */ /* 0x000fe2000fffe03f */
[----:B------:R-:W-:Y:S01]  /*0ea0*/  UMOV UR4, UR7 ;  /* 0x0000000700047c82 */ /* 0x000fe20008000000 */
[----:B------:R-:W-:-:S03]  /*0eb0*/  UMOV UR7, 0x40000080 ;  /* 0x4000008000077882 */ /* 0x000fc60000000000 */
[----:B------:R-:W-:Y:S02]  /*0ec0*/  UMOV UR6, UR8 ;  /* 0x0000000800067c82 */ /* 0x000fe40008000000 */
[----:B------:R-:W-:Y:S01]  /*0ed0*/  HGMMA.64x64x8.F32.TF32 R56, gdesc[UR4], R56 ;  /* 0x04e00000043879f0 */ /* 0x000fe20008702838 */
[----:B------:R-:W-:Y:S01]  /*0ee0*/  UMOV UR4, UR9 ;  /* 0x0000000900047c82 */ /* 0x000fe20008000000 */
[----:B------:R-:W-:Y:S02]  /*0ef0*/  UMOV UR5, 0x40000080 ;  /* 0x4000008000057882 */ /* 0x000fe40000000000 */
[----:B------:R-:W-:Y:S01]  /*0f00*/  HGMMA.64x64x8.F32.TF32 R24, gdesc[UR4], R24, gsb0 ;  /* 0x04e00000041879f0 */ /* 0x000fe20008002818 */
[----:B------:R-:W-:-:S05]  /*0f10*/  UMOV UR4, 0x1 ;  /* 0x0000000100047882 */ /* 0x000fca0000000000 */
.L_x_10:
[----:B0-----:R-:W-:-:S05]  /*0f20*/  VIMNMX R4, R3, 0x1, PT ;  /* 0x0000000103047848 */ /* 0x001fca0003fe0100 */
[----:B------:R-:W-:-:S05]  /*0f30*/  IMAD.IADD R4, R3, 0x1, -R4 ;  /* 0x0000000103047824 */ /* 0x000fca00078e0a04 */
[----:B------:R-:W-:-:S13]  /*0f40*/  ISETP.GE.AND P1, PT, R4, 0x1, PT ;  /* 0x000000010400780c */ /* 0x000fda0003f26270 */
[----:B------:R-:W-:Y:S05]  /*0f50*/  @!P1 BRA `(.L_x_13) ;  /* 0x0000000400e89947 */ /* 0x000fea0003800000 */
[----:B------:R-:W0:Y:S01]  /*0f60*/  S2UR UR5, SR_CgaCtaId ;  /* 0x00000000000579c3 */ /* 0x000e220000008800 */
[----:B------:R-:W-:Y:S01]  /*0f70*/  UMOV UR6, 0x400 ;  /* 0x0000040000067882 */ /* 0x000fe20000000000 */
[----:B------:R-:W-:Y:S01]  /*0f80*/  LOP3.LUT R8, R2, 0x1, RZ, 0xfc, !PT ;  /* 0x0000000102087812 */ /* 0x000fe200078efcff */
[----:B------:R-:W-:Y:S01]  /*0f90*/  IMAD.MOV.U32 R7, RZ, RZ, RZ ;  /* 0x000000ffff077224 */ /* 0x000fe200078e00ff */
[----:B------:R-:W-:Y:S01]  /*0fa0*/  UISETP.NE.U32.AND UP0, UPT, UR4, URZ, UPT ;  /* 0x0000003f0400728c */ /* 0x000fe2000bf05070 */
[----:B------:R-:W-:Y:S01]  /*0fb0*/  IMAD.MOV.U32 R3, RZ, RZ, R4 ;  /* 0x000000ffff037224 */ /* 0x000fe200078e0004 */
[----:B0-----:R-:W-:-:S04]  /*0fc0*/  ULEA UR6, UR5, UR6, 0x18 ;  /* 0x0000000605067291 */ /* 0x001fc8000f8ec03f */
[----:B------:R-:W-:Y:S02]  /*0fd0*/  UIADD3 UR7, UR6, 0x20000, URZ ;  /* 0x0002000006077890 */ /* 0x000fe4000fffe03f */
[----:B------:R-:W-:Y:S02]  /*0fe0*/  USHF.R.U32.HI UR5, URZ, 0x4, UR6 ;  /* 0x000000043f057899 */ /* 0x000fe40008011606 */
[----:B------:R-:W-:Y:S02]  /*0ff0*/  USHF.R.U32.HI UR7, URZ, 0x4, UR7 ;  /* 0x000000043f077899 */ /* 0x000fe40008011607 */
[----:B------:R-:W-:Y:S02]  /*1000*/  ULOP3.LUT UR5, UR5, 0x3fff, URZ, 0xc0, !UPT ;  /* 0x00003fff05057892 */ /* 0x000fe4000f8ec03f */
[----:B------:R-:W-:Y:S02]  /*1010*/  ULOP3.LUT UR8, UR7, 0x3fff, URZ, 0xc0, !UPT ;  /* 0x00003fff07087892 */ /* 0x000fe4000f8ec03f */
[----:B------:R-:W-:-:S02]  /*1020*/  ULOP3.LUT UR7, UR5, 0x10000, URZ, 0xfc, !UPT ;  /* 0x0001000005077892 */ /* 0x000fc4000f8efc3f */
[----:B------:R-:W-:Y:S01]  /*1030*/  ULOP3.LUT UR8, UR8, 0x10000, URZ, 0xfc, !UPT ;  /* 0x0001000008087892 */ /* 0x000fe2000f8efc3f */
[----:B------:R-:W-:-:S11]  /*1040*/  UMOV UR5, URZ ;  /* 0x0000003f00057c82 */ /* 0x000fd60008000000 */
.L_x_18:
[----:B------:R-:W-:-:S13]  /*1050*/  ISETP.NE.AND P2, PT, R8, 0x3, PT ;  /* 0x000000030800780c */ /* 0x000fda0003f45270 */
[----:B0-----:R-:W-:Y:S05]  /*1060*/  @!P2 BRA `(.L_x_14) ;  /* 0x000000000004a947 */ /* 0x001fea0003800000 */
[----:B------:R-:W-:Y:S01]  /*1070*/  BPT.TRAP 0x1 ;  /* 0x000000040000795c */ /* 0x000fe20000300000 */
.L_x_14:
[----:B------:R-:W-:Y:S01]  /*1080*/  SHF.L.U32 R5, R7, 0x1f, RZ ;  /* 0x0000001f07057819 */ /* 0x000fe200000006ff */
[----:B------:R-:W-:-:S12]  /*1090*/  ULEA UR9, UR4, UR6, 0x3 ;  /* 0x0000000604097291 */ /* 0x000fd8000f8e183f */
.L_x_15:
[----:B0-----:R-:W-:-:S04]  /*10a0*/  IMAD.U32 R6, RZ, RZ, UR9 ;  /* 0x00000009ff067e24 */ /* 0x001fc8000f8e00ff */
[----:B------:R0:W1:Y:S03]  /*10b0*/  SYNCS.PHASECHK.TRANS64.TRYWAIT P1, [R6+URZ+0x30000], R5 ;  /* 0x03000005060075a7 */ /* 0x000066000802017f */
[----:B-1----:R-:W-:Y:S05]  /*10c0*/  @!P1 NANOSLEEP.SYNCS 0x989680 ;  /* 0x009896800000995d */ /* 0x002fea0003900000 */
[----:B------:R-:W1:Y:S02]  /*10d0*/  @!P1 SYNCS.PHASECHK.TRANS64 P1, [R6+URZ+0x30000], R5 ;  /* 0x03000005060095a7 */ /* 0x000e64000802007f */
[----:B-1----:R-:W-:Y:S05]  /*10e0*/  @!P1 BRA `(.L_x_15) ;  /* 0xfffffffc00ec9947 */ /* 0x002fea000383ffff */
[----:B------:R-:W-:Y:S01]  /*10f0*/  ULEA UR10, UR4, UR7, 0xb ;  /* 0x00000007040a7291 */ /* 0x000fe2000f8e583f */
[----:B------:R-:W-:Y:S01]  /*1100*/  WARPGROUP.ARRIVE ;  /* 0x00000000000079c5 */ /* 0x000fe20000000000 */
[----:B------:R-:W-:Y:S02]  /*1110*/  ULEA UR12, UR4, UR8, 0xa ;  /* 0x00000008040c7291 */ /* 0x000fe4000f8e503f */
[----:B------:R-:W-:Y:S01]  /*1120*/  UIADD3 UR9, UR10, 0x400, URZ ;  /* 0x000004000a097890 */ /* 0x000fe2000fffe03f */
[----:B------:R-:W-:Y:S02]  /*1130*/  UMOV UR19, 0x40000080 ;  /* 0x4000008000137882 */ /* 0x000fe40000000000 */
[----:B------:R-:W-:Y:S01]  /*1140*/  UMOV UR16, UR10 ;  /* 0x0000000a00107c82 */ /* 0x000fe20008000000 */
[----:B------:R-:W-:Y:S01]  /*1150*/  UMOV UR17, 0x40000080 ;  /* 0x4000008000117882 */ /* 0x000fe20000000000 */
[----:B------:R-:W-:Y:S02]  /*1160*/  UMOV UR18, UR12 ;  /* 0x0000000c00127c82 */ /* 0x000fe40008000000 */
[----:B------:R-:W-:Y:S01]  /*1170*/  HGMMA.64x64x8.F32.TF32 R56, gdesc[UR16], R56, UP0 ;  /* 0x04e00000103879f0 */ /* 0x000fe2000bf02838 */
[----:B------:R-:W-:Y:S01]  /*1180*/  UMOV UR16, UR9 ;  /* 0x0000000900107c82 */ /* 0x000fe20008000000 */
[----:B------:R-:W-:Y:S01]  /*1190*/  UMOV UR17, 0x40000080 ;  /* 0x4000008000117882 */ /* 0x000fe20000000000 */
[----:B------:R-:W-:Y:S01]  /*11a0*/  UIADD3 UR9, UR10, 0x402, URZ ;  /* 0x000004020a097890 */ /* 0x000fe2000fffe03f */
[----:B------:R-:W-:Y:S01]  /*11b0*/  HGMMA.64x64x8.F32.TF32 R24, gdesc[UR16], R24, UP0 ;  /* 0x04e00000101879f0 */ /* 0x000fe2000bf02818 */
        /* <DEDUP_REMOVED lines=51> */
[----:B------:R-:W-:Y:S02]  /*14f0*/  UMOV UR17, 0x40000080 ;  /* 0x4000008000117882 */ /* 0x000fe40000000000 */
[----:B------:R-:W-:Y:S01]  /*1500*/  HGMMA.64x64x8.F32.TF32 R24, gdesc[UR16], R24 ;  /* 0x04e00000101879f0 */ /* 0x000fe20008702818 */
[----:B------:R-:W-:Y:S02]  /*1510*/  UIADD3 UR18, UR12, 0x46, URZ ;  /* 0x000000460c127890 */ /* 0x000fe4000fffe03f */
[----:B------:R-:W-:Y:S02]  /*1520*/  UIADD3 UR16, UR10, 0x46, URZ ;  /* 0x000000460a107890 */ /* 0x000fe4000fffe03f */
[----:B------:R-:W-:Y:S01]  /*1530*/  UIADD3 UR10, UR10, 0x446, URZ ;  /* 0x000004460a0a7890 */ /* 0x000fe2000fffe03f */
[----:B------:R-:W-:Y:S01]  /*1540*/  UMOV UR19, 0x40000080 ;  /* 0x4000008000137882 */ /* 0x000fe20000000000 */
[----:B------:R-:W-:-:S05]  /*1550*/  UMOV UR17, 0x40000080 ;  /* 0x4000008000117882 */ /* 0x000fca0000000000 */
[----:B------:R-:W-:Y:S01]  /*1560*/  HGMMA.64x64x8.F32.TF32 R56, gdesc[UR16], R56 ;  /* 0x04e00000103879f0 */ /* 0x000fe20008702838 */
[----:B------:R-:W-:Y:S01]  /*1570*/  UMOV UR16, UR10 ;  /* 0x0000000a00107c82 */ /* 0x000fe20008000000 */
[----:B------:R-:W-:Y:S02]  /*1580*/  UMOV UR17, 0x40000080 ;  /* 0x4000008000117882 */ /* 0x000fe40000000000 */
[----:B------:R-:W-:Y:S03]  /*1590*/  HGMMA.64x64x8.F32.TF32 R24, gdesc[UR16], R24, gsb0 ;  /* 0x04e00000101879f0 */ /* 0x000fe60008002818 */
[----:B------:R-:W-:Y:S02]  /*15a0*/  WARPGROUP.DEPBAR.LE gsb0, 0x1 ;  /* 0x00008000000079c5 */ /* 0x000fe40000010100 */
[----:B------:R-:W-:Y:S05]  /*15b0*/  @!P2 BRA `(.L_x_16) ;  /* 0x000000000004a947 */ /* 0x000fea0003800000 */
[----:B------:R-:W-:Y:S01]  /*15c0*/  BPT.TRAP 0x1 ;  /* 0x000000040000795c */ /* 0x000fe20000300000 */
.L_x_16:
[----:B------:R-:W-:Y:S01]  /*15d0*/  ULEA UR9, UR5, UR6, 0x3 ;  /* 0x0000000605097291 */ /* 0x000fe2000f8e183f */
[----:B------:R-:W-:-:S03]  /*15e0*/  ISETP.GT.U32.AND P1, PT, R2, 0x1, PT ;  /* 0x000000010200780c */ /* 0x000fc60003f24070 */
[----:B------:R-:W-:-:S04]  /*15f0*/  UIADD3 UR9, UR9, 0x30020, URZ ;  /* 0x0003002009097890 */ /* 0x000fc8000fffe03f */
[----:B------:R-:W-:-:S09]  /*1600*/  UPRMT UR9, URZ, 0x654, UR9 ;  /* 0x000006543f097896 */ /* 0x000fd20008000009 */
[----:B------:R-:W-:Y:S01]  /*1610*/  SYNCS.ARRIVE.TRANS64.RED.A1T0 RZ, [UR9], RZ ;  /* 0x000000ffffff79a7 */ /* 0x000fe20008100409 */
[----:B------:R-:W-:Y:S05]  /*1620*/  @P1 BRA `(.L_x_17) ;  /* 0x0000000000041947 */ /* 0x000fea0003800000 */
[----:B------:R-:W-:Y:S01]  /*1630*/  BPT.TRAP 0x1 ;  /* 0x000000040000795c */ /* 0x000fe20000300000 */
.L_x_17:
[----:B------:R-:W-:Y:S01]  /*1640*/  UIADD3 UR4, UR4, 0x1, URZ ;  /* 0x0000000104047890 */ /* 0x000fe2000fffe03f */
[C---:B------:R-:W-:Y:S01]  /*1650*/  ISETP.GT.AND P1, PT, R3.reuse, 0x1, PT ;  /* 0x000000010300780c */ /* 0x040fe20003f24270 */
[----:B------:R-:W-:Y:S01]  /*1660*/  UIADD3 UR5, UR5, 0x1, URZ ;  /* 0x0000000105057890 */ /* 0x000fe2000fffe03f */
[----:B------:R-:W-:Y:S01]  /*1670*/  VIADD R3, R3, 0xffffffff ;  /* 0xffffffff03037836 */ /* 0x000fe20000000000 */
[----:B------:R-:W-:Y:S02]  /*1680*/  UISETP.NE.AND UP0, UPT, UR4, 0x4, UPT ;  /* 0x000000040400788c */ /* 0x000fe4000bf05270 */
[----:B------:R-:W-:Y:S02]  /*1690*/  UISETP.NE.AND UP1, UPT, UR5, 0x4, UPT ;  /* 0x000000040500788c */ /* 0x000fe4000bf25270 */
[----:B------:R-:W-:Y:S02]  /*16a0*/  USEL UR9, URZ, 0x1, UP0 ;  /* 0x000000013f097887 */ /* 0x000fe40008000000 */
[----:B------:R-:W-:-:S02]  /*16b0*/  USEL UR4, UR4, URZ, UP0 ;  /* 0x0000003f04047287 */ /* 0x000fc40008000000 */
[----:B------:R-:W-:Y:S02]  /*16c0*/  USEL UR5, UR5, URZ, UP1 ;  /* 0x0000003f05057287 */ /* 0x000fe40008800000 */
[----:B------:R-:W-:Y:S01]  /*16d0*/  UPLOP3.LUT UP0, UPT, UPT, UPT, UPT, 0x80, 0x0 ;  /* 0x000000000000789c */ /* 0x000fe20003f0f070 */
[----:B------:R-:W-:Y:S01]  /*16e0*/  LOP3.LUT R7, R7, UR9, RZ, 0x3c, !PT ;  /* 0x0000000907077c12 */ /* 0x000fe2000f8e3cff */
[----:B------:R-:W-:Y:S09]  /*16f0*/  @P1 BRA `(.L_x_18) ;  /* 0xfffffff800541947 */ /* 0x000ff2000383ffff */
.L_x_13:
[----:B------:R-:W-:Y:S02]  /*1700*/  WARPGROUP.DEPBAR.LE gsb0, 0x0 ;  /* 0x00008000000079c5 */ /* 0x000fe40000010000 */
[----:B------:R-:W-:Y:S05]  /*1710*/  @!P0 BRA `(.L_x_19) ;  /* 0x00000000003c8947 */ /* 0x000fea0003800000 */
[----:B------:R-:W-:-:S04]  /*1720*/  LOP3.LUT R3, R2, 0x1, RZ, 0xfc, !PT ;  /* 0x0000000102037812 */ /* 0x000fc800078efcff */
[----:B------:R-:W-:-:S13]  /*1730*/  ISETP.NE.AND P0, PT, R3, 0x3, PT ;  /* 0x000000030300780c */ /* 0x000fda0003f05270 */
[----:B------:R-:W-:Y:S05]  /*1740*/  @!P0 BRA `(.L_x_20) ;  /* 0x0000000000048947 */ /* 0x000fea0003800000 */
[----:B------:R-:W-:Y:S01]  /*1750*/  BPT.TRAP 0x1 ;  /* 0x000000040000795c */ /* 0x000fe20000300000 */
.L_x_20:
[----:B0-----:R-:W0:Y:S01]  /*1760*/  S2R R6, SR_CgaCtaId ;  /* 0x0000000000067919 */ /* 0x001e220000008800 */
[----:B------:R-:W-:Y:S01]  /*1770*/  IMAD.SHL.U32 R4, R4, 0x8, RZ ;  /* 0x0000000804047824 */ /* 0x000fe200078e00ff */
[----:B------:R-:W-:Y:S02]  /*1780*/  MOV R3, 0x400 ;  /* 0x0000040000037802 */ /* 0x000fe40000000f00 */
[----:B------:R-:W-:Y:S02]  /*1790*/  ISETP.GT.U32.AND P0, PT, R2, 0x1, PT ;  /* 0x000000010200780c */ /* 0x000fe40003f04070 */
[----:B------:R-:W-:Y:S02]  /*17a0*/  LOP3.LUT R4, R4, 0x18, RZ, 0xc0, !PT ;  /* 0x0000001804047812 */ /* 0x000fe400078ec0ff */
[----:B0-----:R-:W-:-:S04]  /*17b0*/  LEA R3, R6, R3, 0x18 ;  /* 0x0000000306037211 */ /* 0x001fc800078ec0ff */
[----:B------:R-:W-:-:S04]  /*17c0*/  IADD3 R4, R3, 0x30020, R4 ;  /* 0x0003002003047810 */ /* 0x000fc80007ffe004 */
[----:B------:R-:W-:-:S04]  /*17d0*/  PRMT R4, RZ, 0x654, R4 ;  /* 0x00000654ff047816 */ /* 0x000fc80000000004 */
[----:B------:R1:W-:Y:S01]  /*17e0*/  SYNCS.ARRIVE.TRANS64.RED.A1T0 RZ, [R4+URZ], RZ ;  /* 0x000000ff04ff79a7 */ /* 0x0003e2000810043f */
[----:B------:R-:W-:Y:S05]  /*17f0*/  @P0 BRA `(.L_x_19) ;  /* 0x0000000000040947 */ /* 0x000fea0003800000 */
[----:B------:R-:W-:Y:S01]  /*1800*/  BPT.TRAP 0x1 ;  /* 0x000000040000795c */ /* 0x000fe20000300000 */
.L_x_19:
[----:B------:R-:W2:Y:S01]  /*1810*/  S2R R3, SR_TID.X ;  /* 0x0000000000037919 */ /* 0x000ea20000002100 */
[----:B------:R-:W-:Y:S01]  /*1820*/  ULDC.64 UR4, c[0x0][0x280] ;  /* 0x0000a00000047ab9 */ /* 0x000fe20000000a00 */
[----:B0-----:R-:W0:Y:S01]  /*1830*/  S2R R5, SR_CTAID.Y ;  /* 0x0000000000057919 */ /* 0x001e220000002600 */
[----:B------:R-:W3:Y:S01]  /*1840*/  S2R R13, SR_CTAID.X ;  /* 0x00000000000d7919 */ /* 0x000ee20000002500 */
[----:B--2---:R-:W-:-:S04]  /*1850*/  SHF.R.S32.HI R2, RZ, 0x1f, R3 ;  /* 0x0000001fff027819 */ /* 0x004fc80000011403 */
[----:B------:R-:W-:Y:S01]  /*1860*/  LEA.HI R2, R2, R3, RZ, 0x7 ;  /* 0x0000000302027211 */ /* 0x000fe200078f38ff */
[----:B0-----:R-:W-:-:S03]  /*1870*/  IMAD.SHL.U32 R5, R5, 0x40, RZ ;  /* 0x0000004005057824 */ /* 0x001fc600078e00ff */
[----:B------:R-:W-:Y:S01]  /*1880*/  LOP3.LUT R2, R2, 0xffffff80, RZ, 0xc0, !PT ;  /* 0xffffff8002027812 */ /* 0x000fe200078ec0ff */
[----:B---3--:R-:W-:Y:S01]  /*1890*/  IMAD.SHL.U32 R10, R13, 0x80, RZ ;  /* 0x000000800d0a7824 */ /* 0x008fe200078e00ff */
[----:B------:R-:W-:-:S03]  /*18a0*/  ISETP.GE.AND P0, PT, R5, UR5, PT ;  /* 0x0000000505007c0c */ /* 0x000fc6000bf06270 */
[----:B------:R-:W-:Y:S01]  /*18b0*/  IMAD.IADD R2, R3, 0x1, -R2 ;  /* 0x0000000103027824 */ /* 0x000fe200078e0a02 */
[----:B------:R-:W-:-:S04]  /*18c0*/  ISETP.GE.OR P0, PT, R10, UR4, P0 ;  /* 0x000000040a007c0c */ /* 0x000fc80008706670 */
[----:B------:R-:W-:-:S04]  /*18d0*/  SHF.R.S32.HI R3, RZ, 0x1f, R2 ;  /* 0x0000001fff037819 */ /* 0x000fc80000011402 */
[----:B-1----:R-:W-:-:S04]  /*18e0*/  LEA.HI R4, R3, R2, RZ, 0x2 ;  /* 0x0000000203047211 */ /* 0x002fc800078f10ff */
[--C-:B------:R-:W-:Y:S02]  /*18f0*/  SHF.R.S32.HI R16, RZ, 0x2, R4.reuse ;  /* 0x00000002ff107819 */ /* 0x100fe40000011404 */
[----:B------:R-:W-:-:S04]  /*1900*/  SHF.R.S32.HI R7, RZ, 0x1f, R4 ;  /* 0x0000001fff077819 */ /* 0x000fc80000011404 */
[----:B------:R-:W-:-:S04]  /*1910*/  LEA.HI R7, R7, R16, RZ, 0x3 ;  /* 0x0000001007077211 */ /* 0x000fc800078f18ff */
[----:B------:R-:W-:Y:S01]  /*1920*/  LOP3.LUT R17, R7, 0xfffffff8, RZ, 0xc0, !PT ;  /* 0xfffffff807117812 */ /* 0x000fe200078ec0ff */
[----:B------:R-:W-:Y:S06]  /*1930*/  @P0 EXIT ;  /* 0x000000000000094d */ /* 0x000fec0003800000 */
[----:B------:R-:W0:Y:S01]  /*1940*/  LDC.64 R6, c[0x0][0x658] ;  /* 0x00019600ff067b82 */ /* 0x000e220000000a00 */
[----:B------:R-:W-:Y:S01]  /*1950*/  IMAD.IADD R16, R16, 0x1, -R17 ;  /* 0x0000000110107824 */ /* 0x000fe200078e0a11 */
[----:B------:R-:W-:Y:S02]  /*1960*/  LOP3.LUT R9, R4, 0x7ffffffc, RZ, 0xc0, !PT ;  /* 0x7ffffffc04097812 */ /* 0x000fe400078ec0ff */
[----:B------:R-:W-:Y:S02]  /*1970*/  LEA.HI R3, R3, R2, RZ, 0x5 ;  /* 0x0000000203037211 */ /* 0x000fe400078f28ff */
[----:B------:R-:W-:Y:S01]  /*1980*/  SHF.R.S32.HI R17, RZ, 0x1f, R16 ;  /* 0x0000001fff117819 */ /* 0x000fe20000011410 */
[----:B------:R-:W-:Y:S01]  /*1990*/  IMAD.IADD R9, R2, 0x1, -R9 ;  /* 0x0000000102097824 */ /* 0x000fe200078e0a09 */
[----:B------:R-:W-:Y:S02]  /*19a0*/  SHF.R.S32.HI R11, RZ, 0x5, R3 ;  /* 0x00000005ff0b7819 */ /* 0x000fe40000011403 */
[----:B-----5:R-:W-:Y:S01]  /*19b0*/  FSETP.NEU.AND P1, PT, R14, RZ, PT ;  /* 0x000000ff0e00720b */ /* 0x020fe20003f2d000 */
[----:B------:R-:W-:-:S02]  /*19c0*/  IMAD.SHL.U32 R8, R9, 0x2, RZ ;  /* 0x0000000209087824 */ /* 0x000fc400078e00ff */
[----:B------:R-:W-:-:S03]  /*19d0*/  IMAD.WIDE R2, R13, 0x80, R16 ;  /* 0x000000800d027825 */ /* 0x000fc600078e0210 */
[----:B------:R-:W-:Y:S01]  /*19e0*/  IADD3 R4, P0, R5, R8, RZ ;  /* 0x0000000805047210 */ /* 0x000fe20007f1e0ff */
[C---:B------:R-:W-:Y:S01]  /*19f0*/  IMAD R9, R11.reuse, -0x10, -R10 ;  /* 0xfffffff00b097824 */ /* 0x040fe200078e0a0a */
[----:B------:R-:W-:Y:S01]  /*1a00*/  SHF.R.S32.HI R10, RZ, 0x1f, R8 ;  /* 0x0000001fff0a7819 */ /* 0x000fe20000011408 */
[----:B------:R-:W-:Y:S01]  /*1a10*/  IMAD.WIDE R2, R11, 0x10, R2 ;  /* 0x000000100b027825 */ /* 0x000fe200078e0202 */
[----:B----4-:R-:W-:Y:S02]  /*1a20*/  IADD3 R15, -R8, UR5, -R5 ;  /* 0x00000005080f7c10 */ /* 0x010fe4000fffe905 */
[----:B------:R-:W-:Y:S01]  /*1a30*/  LEA.HI.X.SX32 R5, R5, R10, 0x1, P0 ;  /* 0x0000000a05057211 */ /* 0x000fe200000f0eff */
[-C--:B0-----:R-:W-:Y:S01]  /*1a40*/  IMAD R8, R3, R6.reuse, RZ ;  /* 0x0000000603087224 */ /* 0x081fe200078e02ff */
[----:B------:R-:W-:Y:S01]  /*1a50*/  IADD3 R16, R9, UR4, -R16 ;  /* 0x0000000409107c10 */ /* 0x000fe2000fffe810 */
[----:B------:R-:W-:Y:S01]  /*1a60*/  IMAD.SHL.U32 R20, R6, 0x8, RZ ;  /* 0x0000000806147824 */ /* 0x000fe200078e00ff */
[----:B------:R-:W-:Y:S01]  /*1a70*/  ISETP.GT.AND P4, PT, R15, RZ, PT ;  /* 0x000000ff0f00720c */ /* 0x000fe20003f84270 */
[----:B------:R-:W-:Y:S01]  /*1a80*/  IMAD.WIDE.U32 R10, R2, R6, R4 ;  /* 0x00000006020a7225 */ /* 0x000fe200078e0004 */
[----:B------:R-:W-:-:S02]  /*1a90*/  SHF.L.U64.HI R19, R6, 0x3, R7 ;  /* 0x0000000306137819 */ /* 0x000fc40000010207 */
[----:B------:R-:W-:Y:S01]  /*1aa0*/  P2R R9, PR, RZ, 0x10 ;  /* 0x00000010ff097803 */ /* 0x000fe20000000000 */
[----:B------:R-:W-:Y:S01]  /*1ab0*/  IMAD R13, R2, R7, R8 ;  /* 0x00000007020d7224 */ /* 0x000fe200078e0208 */
[----:B------:R-:W-:Y:S01]  /*1ac0*/  ISETP.GT.AND P0, PT, R16, RZ, P4 ;  /* 0x000000ff1000720c */ /* 0x000fe20002704270 */
[C---:B------:R-:W-:Y:S01]  /*1ad0*/  IMAD.SHL.U32 R17, R6.reuse, 0x40, RZ ;  /* 0x0000004006117824 */ /* 0x040fe200078e00ff */
[----:B------:R-:W-:Y:S01]  /*1ae0*/  SHF.L.U64.HI R18, R6, 0x6, R7 ;  /* 0x0000000606127819 */ /* 0x000fe20000010207 */
[----:B------:R-:W-:Y:S01]  /*1af0*/  IMAD.IADD R13, R11, 0x1, R13 ;  /* 0x000000010b0d7824 */ /* 0x000fe200078e020d */
[----:B------:R-:W-:Y:S09]  /*1b00*/  @!P1 BRA `(.L_x_21) ;  /* 0x0000003000209947 */ /* 0x000ff20003800000 */
[----:B------:R-:W-:Y:S01]  /*1b10*/  ULDC.64 UR6, c[0x0][0x630] ;  /* 0x00018c0000067ab9 */ /* 0x000fe20000000a00 */
[----:B------:R-:W-:Y:S01]  /*1b20*/  ULDC.64 UR8, c[0x0][0x628] ;  /* 0x00018a0000087ab9 */ /* 0x000fe20000000a00 */
[----:B------:R-:W-:Y:S01]  /*1b30*/  IMAD R21, R3, UR6, RZ ;  /* 0x0000000603157c24 */ /* 0x000fe2000f8e02ff */
[----:B------:R-:W-:Y:S01]  /*1b40*/  ULDC.64 UR4, c[0x0][0x650] ;  /* 0x0001940000047ab9 */ /* 0x000fe20000000a00 */
[----:B------:R-:W-:-:S04]  /*1b50*/  IMAD.WIDE.U32 R8, R2, UR6, R4 ;  /* 0x0000000602087c25 */ /* 0x000fc8000f8e0004 */
[----:B------:R-:W-:Y:S01]  /*1b60*/  IMAD R21, R2, UR7, R21 ;  /* 0x0000000702157c24 */ /* 0x000fe2000f8e0215 */
[----:B------:R-:W-:-:S03]  /*1b70*/  LEA R6, P1, R8, UR8, 0x2 ;  /* 0x0000000808067c11 */ /* 0x000fc6000f8210ff */
[----:B------:R-:W-:-:S05]  /*1b80*/  IMAD.IADD R7, R9, 0x1, R21 ;  /* 0x0000000109077824 */ /* 0x000fca00078e0215 */
[----:B------:R-:W-:-:S05]  /*1b90*/  LEA.HI.X R7, R8, UR9, R7, 0x2, P1 ;  /* 0x0000000908077c11 */ /* 0x000fca00088f1407 */
[----:B------:R-:W2:Y:S01]  /*1ba0*/  @P0 LDG.E.LTC128B R11, desc[UR14][R6.64] ;  /* 0x0000000e060b0981 */ /* 0x000ea2000c1e1920 */
[----:B------:R-:W-:Y:S01]  /*1bb0*/  ISETP.GT.AND P3, PT, R15, 0x1, PT ;  /* 0x000000010f00780c */ /* 0x000fe20003f64270 */
[----:B------:R-:W-:Y:S01]  /*1bc0*/  BSSY B0, `(.L_x_22) ;  /* 0x000000d000007945 */ /* 0x000fe20003800000 */
[----:B------:R-:W-:Y:S02]  /*1bd0*/  LEA R8, P2, R10, UR4, 0x2 ;  /* 0x000000040a087c11 */ /* 0x000fe4000f8410ff */
[----:B------:R-:W-:Y:S02]  /*1be0*/  ISETP.GT.AND P1, PT, R16, RZ, P3 ;  /* 0x000000ff1000720c */ /* 0x000fe40001f24270 */
[----:B--2---:R-:W-:Y:S01]  /*1bf0*/  LOP3.LUT R9, R11, 0xffffe000, RZ, 0xc0, !PT ;  /* 0xffffe0000b097812 */ /* 0x004fe200078ec0ff */
[----:B------:R-:W-:-:S04]  /*1c00*/  IMAD.MOV.U32 R22, RZ, RZ, R11 ;  /* 0x000000ffff167224 */ /* 0x000fc800078e000b */
[----:B------:R-:W-:-:S04]  /*1c10*/  FMUL R9, R9, R14 ;  /* 0x0000000e09097220 */ /* 0x000fc80000400000 */
[----:B------:R-:W-:Y:S01]  /*1c20*/  FFMA R23, R56, R0, R9 ;  /* 0x0000000038177223 */ /* 0x000fe20000000009 */
[----:B------:R-:W-:Y:S02]  /*1c30*/  P2R R9, PR, RZ, 0x8 ;  /* 0x00000008ff097803 */ /* 0x000fe40000000000 */
[----:B------:R-:W-:Y:S02]  /*1c40*/  LEA.HI.X R9, R10, UR5, R13, 0x2, P2 ;  /* 0x000000050a097c11 */ /* 0x000fe400090f140d */
[----:B------:R-:W-:-:S05]  /*1c50*/  F2FP.TF32.F32.PACK_B R23, R23 ;  /* 0x00000017ff17723e */ /* 0x000fca00024050ff */
[----:B------:R0:W-:Y:S01]  /*1c60*/  @P0 STG.E desc[UR14][R8.64], R23 ;  /* 0x0000001708000986 */ /* 0x0001e2000c10190e */
[----:B------:R-:W-:Y:S05]  /*1c70*/  @!P1 BRA `(.L_x_23) ;  /* 0x0000000000049947 */ /* 0x000fea0003800000 */
[----:B------:R1:W5:Y:S02]  /*1c80*/  LDG.E.LTC128B R22, desc[UR14][R6.64+0x4] ;  /* 0x0000040e06167981 */ /* 0x000364000c1e1920 */
.L_x_23:
[----:B------:R-:W-:Y:S05]  /*1c90*/  BSYNC B0 ;  /* 0x0000000000007941 */ /* 0x000fea0003800000 */
.L_x_22:
[----:B------:R-:W-:Y:S01]  /*1ca0*/  USHF.L.U32 UR4, UR6, 0x3, URZ ;  /* 0x0000000306047899 */ /* 0x000fe2000800063f */
[----:B0----5:R-:W-:Y:S01]  /*1cb0*/  LOP3.LUT R23, R22, 0xffffe000, RZ, 0xc0, !PT ;  /* 0xffffe00016177812 */ /* 0x021fe200078ec0ff */
[----:B------:R-:W-:Y:S01]  /*1cc0*/  USHF.L.U64.HI UR5, UR6, 0x3, UR7 ;  /* 0x0000000306057899 */ /* 0x000fe20008010207 */
[----:B------:R-:W-:-:S03]  /*1cd0*/  ISETP.GT.AND P0, PT, R16, 0x8, P4 ;  /* 0x000000081000780c */ /* 0x000fc60002704270 */
[----:B------:R-:W-:Y:S02]  /*1ce0*/  IMAD.U32 R10, RZ, RZ, UR4 ;  /* 0x00000004ff0a7e24 */ /* 0x000fe4000f8e00ff */
[----:B------:R-:W-:Y:S01]  /*1cf0*/  FMUL R56, R23, R14 ;  /* 0x0000000e17387220 */ /* 0x000fe20000400000 */
[----:B------:R-:W-:-:S03]  /*1d00*/  IMAD.U32 R11, RZ, RZ, UR5 ;  /* 0x00000005ff0b7e24 */ /* 0x000fc6000f8e00ff */
[----:B------:R-:W-:Y:S01]  /*1d10*/  FFMA R57, R57, R0, R56 ;  /* 0x0000000039397223 */ /* 0x000fe20000000038 */
[----:B------:R-:W-:-:S04]  /*1d20*/  IMAD.WIDE.U32 R12, R2, UR6, R10 ;  /* 0x00000006020c7c25 */ /* 0x000fc8000f8e000a */
[----:B------:R-:W-:Y:S02]  /*1d30*/  F2FP.TF32.F32.PACK_B R57, R57 ;  /* 0x00000039ff39723e */ /* 0x000fe400024050ff */
[----:B------:R-:W-:-:S03]  /*1d40*/  IADD3 R23, P2, R4, R12, RZ ;  /* 0x0000000c04177210 */ /* 0x000fc60007f5e0ff */
[----:B------:R0:W-:Y:S01]  /*1d50*/  @P1 STG.E desc[UR14][R8.64+0x4], R57 ;  /* 0x0000043908001986 */ /* 0x0001e2000c10190e */
[----:B------:R-:W-:Y:S02]  /*1d60*/  IADD3.X R56, R5, R21, R13, P2, !PT ;  /* 0x0000001505387210 */ /* 0x000fe400017fe40d */
[----:B------:R-:W-:-:S04]  /*1d70*/  LEA R12, P2, R23, UR8, 0x2 ;  /* 0x00000008170c7c11 */ /* 0x000fc8000f8410ff */
[----:B------:R-:W-:-:S05]  /*1d80*/  LEA.HI.X R13, R23, UR9, R56, 0x2, P2 ;  /* 0x00000009170d7c11 */ /* 0x000fca00090f1438 */
[----:B------:R-:W2:Y:S01]  /*1d90*/  @P0 LDG.E.LTC128B R22, desc[UR14][R12.64] ;  /* 0x0000000e0c160981 */ /* 0x000ea2000c1e1920 */
[C---:B------:R-:W-:Y:S01]  /*1da0*/  IMAD.SHL.U32 R23, R20.reuse, 0x4, RZ ;  /* 0x0000000414177824 */ /* 0x040fe200078e00ff */
[----:B------:R-:W-:Y:S01]  /*1db0*/  SHF.L.U64.HI R19, R20, 0x2, R19 ;  /* 0x0000000214137819 */ /* 0x000fe20000010213 */
[----:B------:R-:W-:Y:S01]  /*1dc0*/  BSSY B0, `(.L_x_24) ;  /* 0x000000b000007945 */ /* 0x000fe20003800000 */
[----:B------:R-:W-:Y:S02]  /*1dd0*/  ISETP.GT.AND P1, PT, R16, 0x8, P3 ;  /* 0x000000081000780c */ /* 0x000fe40001f24270 */
[----:B------:R-:W-:Y:S02]  /*1de0*/  IADD3 R20, P2, R23, R8, RZ ;  /* 0x0000000817147210 */ /* 0x000fe40007f5e0ff */
[----:B--2---:R-:W-:-:S05]  /*1df0*/  LOP3.LUT R21, R22, 0xffffe000, RZ, 0xc0, !PT ;  /* 0xffffe00016157812 */ /* 0x004fca00078ec0ff */
[----:B------:R-:W-:-:S04]  /*1e00*/  FMUL R21, R21, R14 ;  /* 0x0000000e15157220 */ /* 0x000fc80000400000 */
[----:B------:R-:W-:Y:S01]  /*1e10*/  FFMA R89, R58, R0, R21 ;  /* 0x000000003a597223 */ /* 0x000fe20000000015 */
[----:B------:R-:W-:-:S04]  /*1e20*/  IMAD.X R21, R19, 0x1, R9, P2 ;  /* 0x0000000113157824 */ /* 0x000fc800010e0609 */
[----:B------:R-:W-:-:S05]  /*1e30*/  F2FP.TF32.F32.PACK_B R89, R89 ;  /* 0x00000059ff59723e */ /* 0x000fca00024050ff */
[----:B------:R0:W-:Y:S01]  /*1e40*/  @P0 STG.E desc[UR14][R20.64], R89 ;  /* 0x0000005914000986 */ /* 0x0001e2000c10190e */
[----:B------:R-:W-:Y:S05]  /*1e50*/  @!P1 BRA `(.L_x_25) ;  /* 0x0000000000049947 */ /* 0x000fea0003800000 */
[----:B------:R2:W5:Y:S02]  /*1e60*/  LDG.E.LTC128B R22, desc[UR14][R12.64+0x4] ;  /* 0x0000040e0c167981 */ /* 0x000564000c1e1920 */
.L_x_25:
[----:B------:R-:W-:Y:S05]  /*1e70*/  BSYNC B0 ;  /* 0x0000000000007941 */ /* 0x000fea0003800000 */
.L_x_24:
[----:B0----5:R-:W-:Y:S01]  /*1e80*/  LOP3.LUT R57, R22, 0xffffe000, RZ, 0xc0, !PT ;  /* 0xffffe00016397812 */ /* 0x021fe200078ec0ff */
[----:B------:R-:W-:Y:S01]  /*1e90*/  BSSY B0, `(.L_x_26) ;  /* 0x000000a000007945 */ /* 0x000fe20003800000 */
[----:B------:R-:W-:-:S03]  /*1ea0*/  ISETP.GT.AND P3, PT, R15, 0x8, PT ;  /* 0x000000080f00780c */ /* 0x000fc60003f64270 */
[----:B------:R-:W-:Y:S01]  /*1eb0*/  FMUL R56, R57, R14 ;  /* 0x0000000e39387220 */ /* 0x000fe20000400000 */
[----:B------:R-:W-:-:S03]  /*1ec0*/  ISETP.GT.AND P0, PT, R16, RZ, P3 ;  /* 0x000000ff1000720c */ /* 0x000fc60001f04270 */
[----:B------:R-:W-:Y:S01]  /*1ed0*/  FFMA R59, R59, R0, R56 ;  /* 0x000000003b3b7223 */ /* 0x000fe20000000038 */
[----:B------:R-:W-:-:S04]  /*1ee0*/  P2R R56, PR, RZ, 0x8 ;  /* 0x00000008ff387803 */ /* 0x000fc80000000000 */
[----:B------:R-:W-:-:S05]  /*1ef0*/  F2FP.TF32.F32.PACK_B R59, R59 ;  /* 0x0000003bff3b723e */ /* 0x000fca00024050ff */
[----:B------:R0:W-:Y:S01]  /*1f00*/  @P1 STG.E desc[UR14][R20.64+0x4], R59 ;  /* 0x0000043b14001986 */ /* 0x0001e2000c10190e */
[----:B------:R-:W-:Y:S05]  /*1f10*/  @!P0 BRA `(.L_x_27) ;  /* 0x0000000000048947 */ /* 0x000fea0003800000 */
[----:B------:R3:W5:Y:S02]  /*1f20*/  LDG.E.LTC128B R22, desc[UR14][R6.64+0x20] ;  /* 0x0000200e06167981 */ /* 0x000764000c1e1920 */
.L_x_27:
[----:B------:R-:W-:Y:S05]  /*1f30*/  BSYNC B0 ;  /* 0x0000000000007941 */ /* 0x000fea0003800000 */
.L_x_26:
[----:B-----5:R-:W-:Y:S01]  /*1f40*/  LOP3.LUT R57, R22, 0xffffe000, RZ, 0xc0, !PT ;  /* 0xffffe00016397812 */ /* 0x020fe200078ec0ff */
[----:B------:R-:W-:Y:S01]  /*1f50*/  BSSY B0, `(.L_x_28) ;  /* 0x000000a000007945 */ /* 0x000fe20003800000 */
[----:B------:R-:W-:-:S03]  /*1f60*/  ISETP.GT.AND P2, PT, R15, 0x9, PT ;  /* 0x000000090f00780c */ /* 0x000fc60003f44270 */
[----:B------:R-:W-:Y:S01]  /*1f70*/  FMUL R57, R57, R14 ;  /* 0x0000000e39397220 */ /* 0x000fe20000400000 */
[----:B------:R-:W-:Y:S02]  /*1f80*/  ISETP.GT.AND P1, PT, R16, RZ, P2 ;  /* 0x000000ff1000720c */ /* 0x000fe40001724270 */
[----:B------:R-:W-:Y:S01]  /*1f90*/  P2R R56, PR, RZ, 0x4 ;  /* 0x00000004ff387803 */ /* 0x000fe20000000000 */
[----:B------:R-:W-:-:S05]  /*1fa0*/  FFMA R57, R60, R0, R57 ;  /* 0x000000003c397223 */ /* 0x000fca0000000039 */
[----:B------:R-:W-:-:S05]  /*1fb0*/  F2FP.TF32.F32.PACK_B R57, R57 ;  /* 0x00000039ff39723e */ /* 0x000fca00024050ff */
[----:B------:R4:W-:Y:S01]  /*1fc0*/  @P0 STG.E desc[UR14][R8.64+0x20], R57 ;  /* 0x0000203908000986 */ /* 0x0009e2000c10190e */
[----:B------:R-:W-:Y:S05]  /*1fd0*/  @!P1 BRA `(.L_x_29) ;  /* 0x0000000000049947 */ /* 0x000fea0003800000 */
[----:B------:R0:W5:Y:S02]  /*1fe0*/  LDG.E.LTC128B R22, desc[UR14][R6.64+0x24] ;  /* 0x0000240e06167981 */ /* 0x000164000c1e1920 */
.L_x_29:
[----:B------:R-:W-:Y:S05]  /*1ff0*/  BSYNC B0 ;  /* 0x0000000000007941 */ /* 0x000fea0003800000 */
.L_x_28:
[----:B----45:R-:W-:Y:S01]  /*2000*/  LOP3.LUT R57, R22, 0xffffe000, RZ, 0xc0, !PT ;  /* 0xffffe00016397812 */ /* 0x030fe200078ec0ff */
[----:B------:R-:W-:Y:S01]  /*2010*/  BSSY B0, `(.L_x_30) ;  /* 0x0000008000007945 */ /* 0x000fe20003800000 */
[----:B------:R-:W-:-:S03]  /*2020*/  ISETP.GT.AND P0, PT, R16, 0x8, P3 ;  /* 0x000000081000780c */ /* 0x000fc60001f04270 */
[----:B------:R-:W-:-:S04]  /*2030*/  FMUL R56, R57, R14 ;  /* 0x0000000e39387220 */ /* 0x000fc80000400000 */
[----:B------:R-:W-:-:S05]  /*2040*/  FFMA R61, R61, R0, R56 ;  /* 0x000000003d3d7223 */ /* 0x000fca0000000038 */
[----:B------:R-:W-:-:S05]  /*2050*/  F2FP.TF32.F32.PACK_B R61, R61 ;  /* 0x0000003dff3d723e */ /* 0x000fca00024050ff */
[----:B------:R4:W-:Y:S01]  /*2060*/  @P1 STG.E desc[UR14][R8.64+0x24], R61 ;  /* 0x0000243d08001986 */ /* 0x0009e2000c10190e */
[----:B------:R-:W-:Y:S05]  /*2070*/  @!P0 BRA `(.L_x_31) ;  /* 0x0000000000048947 */ /* 0x000fea0003800000 */
[----:B------:R0:W5:Y:S02]  /*2080*/  LDG.E.LTC128B R22, desc[UR14][R12.64+0x20] ;  /* 0x0000200e0c167981 */ /* 0x000164000c1e1920 */
.L_x_31:
[----:B------:R-:W-:Y:S05]  /*2090*/  BSYNC B0 ;  /* 0x0000000000007941 */ /* 0x000fea0003800000 */
.L_x_30:
[----:B-----5:R-:W-:Y:S01]  /*20a0*/  LOP3.LUT R57, R22, 0xffffe000, RZ, 0xc0, !PT ;  /* 0xffffe00016397812 */ /* 0x020fe200078ec0ff */
[----:B------:R-:W-:Y:S01]  /*20b0*/  BSSY B0, `(.L_x_32) ;  /* 0x0000009000007945 */ /* 0x000fe20003800000 */
[----:B------:R-:W-:-:S03]  /*20c0*/  ISETP.GT.AND P1, PT, R16, 0x8, P2 ;  /* 0x000000081000780c */ /* 0x000fc60001724270 */
[----:B------:R-:W-:-:S04]  /*20d0*/  FMUL R57, R57, R14 ;  /* 0x0000000e39397220 */ /* 0x000fc80000400000 */
[----:B0-----:R-:W-:Y:S01]  /*20e0*/  FFMA R59, R62, R0, R57 ;  /* 0x000000003e3b7223 */ /* 0x001fe20000000039 */
[----:B------:R-:W-:-:S04]  /*20f0*/  IMAD.SHL.U32 R57, R17, 0x4, RZ ;  /* 0x0000000411397824 */ /* 0x000fc800078e00ff */
[----:B------:R-:W-:-:S05]  /*2100*/  F2FP.TF32.F32.PACK_B R59, R59 ;  /* 0x0000003bff3b723e */ /* 0x000fca00024050ff */
[----:B------:R0:W-:Y:S01]  /*2110*/  @P0 STG.E desc[UR14][R20.64+0x20], R59 ;  /* 0x0000203b14000986 */ /* 0x0001e2000c10190e */
[----:B------:R-:W-:Y:S05]  /*2120*/  @!P1 BRA `(.L_x_33) ;  /* 0x0000000000049947 */ /* 0x000fea0003800000 */
[----:B------:R0:W5:Y:S02]  /*2130*/  LDG.E.LTC128B R22, desc[UR14][R12.64+0x24] ;  /* 0x0000240e0c167981 */ /* 0x000164000c1e1920 */
.L_x_33:
[----:B------:R-:W-:Y:S05]  /*2140*/  BSYNC B0 ;  /* 0x0000000000007941 */ /* 0x000fea0003800000 */
.L_x_32:
[----:B0----5:R-:W-:Y:S01]  /*2150*/  LOP3.LUT R59, R22, 0xffffe000, RZ, 0xc0, !PT ;  /* 0xffffe000163b7812 */ /* 0x021fe200078ec0ff */
[----:B------:R-:W-:Y:S01]  /*2160*/  BSSY B0, `(.L_x_34) ;  /* 0x000000d000007945 */ /* 0x000fe20003800000 */
[----:B------:R-:W-:Y:S02]  /*2170*/  SHF.L.U64.HI R17, R17, 0x2, R18 ;  /* 0x0000000211117819 */ /* 0x000fe40000010212 */
[----:B------:R-:W-:Y:S01]  /*2180*/  IADD3 R18, P0, P2, R57, R8, R23 ;  /* 0x0000000839127210 */ /* 0x000fe20007a1e017 */
[----:B------:R-:W-:Y:S01]  /*2190*/  FMUL R56, R59, R14 ;  /* 0x0000000e3b387220 */ /* 0x000fe20000400000 */
[----:B------:R-:W-:Y:S02]  /*21a0*/  ISETP.GT.AND P3, PT, R15, 0x10, PT ;  /* 0x000000100f00780c */ /* 0x000fe40003f64270 */
[----:B------:R-:W-:Y:S01]  /*21b0*/  IADD3.X R19, R17, R9, R19, P0, P2 ;  /* 0x0000000911137210 */ /* 0x000fe200007e4413 */
[----:B------:R-:W-:Y:S01]  /*21c0*/  FFMA R63, R63, R0, R56 ;  /* 0x000000003f3f7223 */ /* 0x000fe20000000038 */
[----:B------:R-:W-:-:S02]  /*21d0*/  ISETP.GT.AND P0, PT, R16, RZ, P3 ;  /* 0x000000ff1000720c */ /* 0x000fc40001f04270 */
[----:B------:R-:W-:Y:S02]  /*21e0*/  P2R R23, PR, RZ, 0x8 ;  /* 0x00000008ff177803 */ /* 0x000fe40000000000 */
[----:B------:R-:W-:-:S05]  /*21f0*/  F2FP.TF32.F32.PACK_B R63, R63 ;  /* 0x0000003fff3f723e */ /* 0x000fca00024050ff */
[----:B------:R0:W-:Y:S04]  /*2200*/  @P1 STG.E desc[UR14][R20.64+0x24], R63 ;  /* 0x0000243f14001986 */ /* 0x0001e8000c10190e */
[----:B------:R-:W-:Y:S05]  /*2210*/  @!P0 BRA `(.L_x_35) ;  /* 0x0000000000048947 */ /* 0x000fea0003800000 */
[----:B------:R0:W5:Y:S02]  /*2220*/  LDG.E.LTC128B R22, desc[UR14][R6.64+0x40] ;  /* 0x0000400e06167981 */ /* 0x000164000c1e1920 */
.L_x_35:
[----:B------:R-:W-:Y:S05]  /*2230*/  BSYNC B0 ;  /* 0x0000000000007941 */ /* 0x000fea0003800000 */
.L_x_34:
[----:B-----5:R-:W-:Y:S01]  /*2240*/  LOP3.LUT R23, R22, 0xffffe000, RZ, 0xc0, !PT ;  /* 0xffffe00016177812 */ /* 0x020fe200078ec0ff */
[----:B------:R-:W-:Y:S01]  /*2250*/  BSSY B0, `(.L_x_36) ;  /* 0x000000a000007945 */ /* 0x000fe20003800000 */
[----:B------:R-:W-:-:S03]  /*2260*/  ISETP.GT.AND P1, PT, R15, 0x11, PT ;  /* 0x000000110f00780c */ /* 0x000fc60003f24270 */
[----:B------:R-:W-:-:S04]  /*2270*/  FMUL R23, R23, R14 ;  /* 0x0000000e17177220 */ /* 0x000fc80000400000 */
[----:B------:R-:W-:-:S05]  /*2280*/  FFMA R23, R64, R0, R23 ;  /* 0x0000000040177223 */ /* 0x000fca0000000017 */
[----:B------:R-:W-:-:S05]  /*2290*/  F2FP.TF32.F32.PACK_B R23, R23 ;  /* 0x00000017ff17723e */ /* 0x000fca00024050ff */
[----:B------:R1:W-:Y:S01]  /*22a0*/  @P0 STG.E desc[UR14][R8.64+0x40], R23 ;  /* 0x0000401708000986 */ /* 0x0003e2000c10190e */
[----:B------:R-:W-:Y:S02]  /*22b0*/  ISETP.GT.AND P0, PT, R16, RZ, P1 ;  /* 0x000000ff1000720c */ /* 0x000fe40000f04270 */
[----:B-1----:R-:W-:-:S11]  /*22c0*/  P2R R23, PR, RZ, 0x2 ;  /* 0x00000002ff177803 */ /* 0x002fd60000000000 */
[----:B------:R-:W-:Y:S05]  /*22d0*/  @!P0 BRA `(.L_x_37) ;  /* 0x0000000000048947 */ /* 0x000fea0003800000 */
[----:B------:R1:W5:Y:S02]  /*22e0*/  LDG.E.LTC128B R22, desc[UR14][R6.64+0x44] ;  /* 0x0000440e06167981 */ /* 0x000364000c1e1920 */
.L_x_37:
[----:B------:R-:W-:Y:S05]  /*22f0*/  BSYNC B0 ;  /* 0x0000000000007941 */ /* 0x000fea0003800000 */
.L_x_36:
[----:B-----5:R-:W-:Y:S01]  /*2300*/  LOP3.LUT R23, R22, 0xffffe000, RZ, 0xc0, !PT ;  /* 0xffffe00016177812 */ /* 0x020fe200078ec0ff */
[----:B------:R-:W-:Y:S04]  /*2310*/  BSSY B0, `(.L_x_38) ;  /* 0x0000008000007945 */ /* 0x000fe80003800000 */
[----:B------:R-:W-:-:S04]  /*2320*/  FMUL R56, R23, R14 ;  /* 0x0000000e17387220 */ /* 0x000fc80000400000 */
[----:B------:R-:W-:-:S05]  /*2330*/  FFMA R65, R65, R0, R56 ;  /* 0x0000000041417223 */ /* 0x000fca0000000038 */
[----:B------:R-:W-:-:S05]  /*2340*/  F2FP.TF32.F32.PACK_B R65, R65 ;  /* 0x00000041ff41723e */ /* 0x000fca00024050ff */
[----:B------:R0:W-:Y:S01]  /*2350*/  @P0 STG.E desc[UR14][R8.64+0x44], R65 ;  /* 0x0000444108000986 */ /* 0x0001e2000c10190e */
[----:B------:R-:W-:-:S13]  /*2360*/  ISETP.GT.AND P0, PT, R16, 0x8, P3 ;  /* 0x000000081000780c */ /* 0x000fda0001f04270 */
[----:B0-----:R-:W-:Y:S05]  /*2370*/  @!P0 BRA `(.L_x_39) ;  /* 0x0000000000048947 */ /* 0x001fea0003800000 */
[----:B------:R0:W5:Y:S02]  /*2380*/  LDG.E.LTC128B R22, desc[UR14][R12.64+0x40] ;  /* 0x0000400e0c167981 */ /* 0x000164000c1e1920 */
.L_x_39:
[----:B------:R-:W-:Y:S05]  /*2390*/  BSYNC B0 ;  /* 0x0000000000007941 */ /* 0x000fea0003800000 */
.L_x_38:
[----:B-----5:R-:W-:Y:S01]  /*23a0*/  LOP3.LUT R23, R22, 0xffffe000, RZ, 0xc0, !PT ;  /* 0xffffe00016177812 */ /* 0x020fe200078ec0ff */
[----:B------:R-:W-:Y:S01]  /*23b0*/  BSSY B0, `(.L_x_40) ;  /* 0x000000b000007945 */ /* 0x000fe20003800000 */
[----:B------:R-:W-:-:S03]  /*23c0*/  IMAD.MOV.U32 R56, RZ, RZ, R22 ;  /* 0x000000ffff387224 */ /* 0x000fc600078e0016 */
[----:B------:R-:W-:-:S04]  /*23d0*/  FMUL R23, R23, R14 ;  /* 0x0000000e17177220 */ /* 0x000fc80000400000 */
[----:B----4-:R-:W-:-:S05]  /*23e0*/  FFMA R61, R66, R0, R23 ;  /* 0x00000000423d7223 */ /* 0x010fca0000000017 */
[----:B------:R-:W-:-:S05]  /*23f0*/  F2FP.TF32.F32.PACK_B R61, R61 ;  /* 0x0000003dff3d723e */ /* 0x000fca00024050ff */
[----:B------:R4:W-:Y:S01]  /*2400*/  @P0 STG.E desc[UR14][R20.64+0x40], R61 ;  /* 0x0000403d14000986 */ /* 0x0009e2000c10190e */
[----:B------:R-:W-:-:S05]  /*2410*/  IADD3 R59, P0, R2, 0x40, RZ ;  /* 0x00000040023b7810 */ /* 0x000fca0007f1e0ff */
[----:B------:R-:W-:Y:S01]  /*2420*/  IMAD.X R23, RZ, RZ, R3, P0 ;  /* 0x000000ffff177224 */ /* 0x000fe200000e0603 */
[----:B------:R-:W-:-:S13]  /*2430*/  ISETP.GT.AND P0, PT, R16, 0x8, P1 ;  /* 0x000000081000780c */ /* 0x000fda0000f04270 */
[----:B----4-:R-:W-:Y:S05]  /*2440*/  @!P0 BRA `(.L_x_41) ;  /* 0x0000000000048947 */ /* 0x010fea0003800000 */
[----:B------:R4:W5:Y:S02]  /*2450*/  LDG.E.LTC128B R56, desc[UR14][R12.64+0x44] ;  /* 0x0000440e0c387981 */ /* 0x000964000c1e1920 */
.L_x_41:
[----:B------:R-:W-:Y:S05]  /*2460*/  BSYNC B0 ;  /* 0x0000000000007941 */ /* 0x000fea0003800000 */
.L_x_40:
[----:B-----5:R-:W-:Y:S01]  /*2470*/  LOP3.LUT R3, R56, 0xffffe000, RZ, 0xc0, !PT ;  /* 0xffffe00038037812 */ /* 0x020fe200078ec0ff */
[----:B------:R-:W-:Y:S01]  /*2480*/  IMAD.WIDE.U32 R10, R59, UR6, R10 ;  /* 0x000000063b0a7c25 */ /* 0x000fe2000f8e000a */
[----:B------:R-:W-:Y:S01]  /*2490*/  ISETP.GT.AND P2, PT, R15, 0x18, PT ;  /* 0x000000180f00780c */ /* 0x000fe20003f44270 */
[----:B------:R-:W-:Y:S02]  /*24a0*/  BSSY B0, `(.L_x_42) ;  /* 0x0000013000007945 */ /* 0x000fe40003800000 */
[----:B------:R-:W-:-:S04]  /*24b0*/  FMUL R2, R3, R14 ;  /* 0x0000000e03027220 */ /* 0x000fc80000400000 */
[----:B------:R-:W-:Y:S01]  /*24c0*/  FFMA R67, R67, R0, R2 ;  /* 0x0000000043437223 */ /* 0x000fe20000000002 */
[----:B------:R-:W-:Y:S02]  /*24d0*/  IMAD R2, R23, UR6, RZ ;  /* 0x0000000617027c24 */ /* 0x000fe4000f8e02ff */
[C---:B------:R-:W-:Y:S02]  /*24e0*/  IMAD.WIDE.U32 R22, R59.reuse, UR6, R4 ;  /* 0x000000063b167c25 */ /* 0x040fe4000f8e0004 */
[----:B------:R-:W-:Y:S02]  /*24f0*/  F2FP.TF32.F32.PACK_B R67, R67 ;  /* 0x00000043ff43723e */ /* 0x000fe400024050ff */
[----:B------:R-:W-:-:S03]  /*2500*/  IMAD R61, R59, UR7, R2 ;  /* 0x000000073b3d7c24 */ /* 0x000fc6000f8e0202 */
[----:B------:R0:W-:Y:S01]  /*2510*/  @P0 STG.E desc[UR14][R20.64+0x44], R67 ;  /* 0x0000444314000986 */ /* 0x0001e2000c10190e */
[----:B------:R-:W-:Y:S01]  /*2520*/  IMAD.IADD R3, R23, 0x1, R61 ;  /* 0x0000000117037824 */ /* 0x000fe200078e023d */
[----:B------:R-:W-:-:S04]  /*2530*/  LEA R2, P0, R22, UR8, 0x2 ;  /* 0x0000000816027c11 */ /* 0x000fc8000f8010ff */
[----:B------:R-:W-:Y:S02]  /*2540*/  LEA.HI.X R3, R22, UR9, R3, 0x2, P0 ;  /* 0x0000000916037c11 */ /* 0x000fe400080f1403 */
[----:B------:R-:W-:-:S04]  /*2550*/  IADD3 R10, P0, R4, R10, RZ ;  /* 0x0000000a040a7210 */ /* 0x000fc80007f1e0ff */
[----:B------:R-:W-:Y:S02]  /*2560*/  IADD3.X R5, R5, R61, R11, P0, !PT ;  /* 0x0000003d05057210 */ /* 0x000fe400007fe40b */
[----:B------:R-:W-:-:S04]  /*2570*/  LEA R4, P0, R10, UR8, 0x2 ;  /* 0x000000080a047c11 */ /* 0x000fc8000f8010ff */
[----:B------:R-:W-:Y:S02]  /*2580*/  LEA.HI.X R5, R10, UR9, R5, 0x2, P0 ;  /* 0x000000090a057c11 */ /* 0x000fe400080f1405 */
[----:B------:R-:W-:Y:S02]  /*2590*/  ISETP.GT.AND P0, PT, R16, RZ, P2 ;  /* 0x000000ff1000720c */ /* 0x000fe40001704270 */
[----:B------:R-:W-:-:S11]  /*25a0*/  P2R R10, PR, RZ, 0x4 ;  /* 0x00000004ff0a7803 */ /* 0x000fd60000000000 */
[----:B0-----:R-:W-:Y:S05]  /*25b0*/  @!P0 BRA `(.L_x_43) ;  /* 0x0000000000048947 */ /* 0x001fea0003800000 */
[----:B------:R0:W5:Y:S02]  /*25c0*/  LDG.E.LTC128B R56, desc[UR14][R6.64+0x60] ;  /* 0x0000600e06387981 */ /* 0x000164000c1e1920 */
.L_x_43:
[----:B------:R-:W-:Y:S05]  /*25d0*/  BSYNC B0 ;  /* 0x0000000000007941 */ /* 0x000fea0003800000 */
.L_x_42:
[----:B-----5:R-:W-:Y:S01]  /*25e0*/  LOP3.LUT R11, R56, 0xffffe000, RZ, 0xc0, !PT ;  /* 0xffffe000380b7812 */ /* 0x020fe200078ec0ff */
[----:B------:R-:W-:Y:S01]  /*25f0*/  BSSY B0, `(.L_x_44) ;  /* 0x000000a000007945 */ /* 0x000fe20003800000 */
[----:B------:R-:W-:-:S03]  /*2600*/  ISETP.GT.AND P1, PT, R15, 0x19, PT ;  /* 0x000000190f00780c */ /* 0x000fc60003f24270 */
[----:B------:R-:W-:Y:S01]  /*2610*/  FMUL R11, R11, R14 ;  /* 0x0000000e0b0b7220 */ /* 0x000fe20000400000 */
[----:B------:R-:W-:-:S03]  /*2620*/  P2R R10, PR, RZ, 0x2 ;  /* 0x00000002ff0a7803 */ /* 0x000fc60000000000 */
[----:B------:R-:W-:-:S05]  /*2630*/  FFMA R11, R68, R0, R11 ;  /* 0x00000000440b7223 */ /* 0x000fca000000000b */
[----:B------:R-:W-:-:S05]  /*2640*/  F2FP.TF32.F32.PACK_B R11, R11 ;  /* 0x0000000bff0b723e */ /* 0x000fca00024050ff */
[----:B------:R0:W-:Y:S01]  /*2650*/  @P0 STG.E desc[UR14][R8.64+0x60], R11 ;  /* 0x0000600b08000986 */ /* 0x0001e2000c10190e */
[----:B------:R-:W-:-:S13]  /*2660*/  ISETP.GT.AND P0, PT, R16, RZ, P1 ;  /* 0x000000ff1000720c */ /* 0x000fda0000f04270 */
[----:B0-----:R-:W-:Y:S05]  /*2670*/  @!P0 BRA `(.L_x_45) ;  /* 0x0000000000048947 */ /* 0x001fea0003800000 */
[----:B------:R0:W5:Y:S02]  /*2680*/  LDG.E.LTC128B R56, desc[UR14][R6.64+0x64] ;  /* 0x0000640e06387981 */ /* 0x000164000c1e1920 */
.L_x_45:
[----:B------:R-:W-:Y:S05]  /*2690*/  BSYNC B0 ;  /* 0x0000000000007941 */ /* 0x000fea0003800000 */
.L_x_44:
        /* <DEDUP_REMOVED lines=9> */
.L_x_47:
[----:B------:R-:W-:Y:S05]  /*2730*/  BSYNC B0 ;  /* 0x0000000000007941 */ /* 0x000fea0003800000 */
.L_x_46:
        /* <DEDUP_REMOVED lines=9> */
.L_x_49:
[----:B------:R-:W-:Y:S05]  /*27d0*/  BSYNC B0 ;  /* 0x0000000000007941 */ /* 0x000fea0003800000 */
.L_x_48:
[----:B-----5:R-:W-:Y:S01]  /*27e0*/  LOP3.LUT R11, R56, 0xffffe000, RZ, 0xc0, !PT ;  /* 0xffffe000380b7812 */ /* 0x020fe200078ec0ff */
[----:B------:R-:W-:Y:S01]  /*27f0*/  BSSY B0, `(.L_x_50) ;  /* 0x000000a000007945 */ /* 0x000fe20003800000 */
[----:B------:R-:W-:-:S03]  /*2800*/  ISETP.GT.AND P2, PT, R15, 0x20, PT ;  /* 0x000000200f00780c */ /* 0x000fc60003f44270 */
[----:B------:R-:W-:-:S04]  /*2810*/  FMUL R10, R11, R14 ;  /* 0x0000000e0b0a7220 */ /* 0x000fc80000400000 */
[----:B------:R-:W-:Y:S01]  /*2820*/  FFMA R71, R71, R0, R10 ;  /* 0x0000000047477223 */ /* 0x000fe2000000000a */
[----:B------:R-:W-:-:S04]  /*2830*/  P2R R10, PR, RZ, 0x4 ;  /* 0x00000004ff0a7803 */ /* 0x000fc80000000000 */
[----:B------:R-:W-:-:S05]  /*2840*/  F2FP.TF32.F32.PACK_B R71, R71 ;  /* 0x00000047ff47723e */ /* 0x000fca00024050ff */
[----:B------:R0:W-:Y:S01]  /*2850*/  @P0 STG.E desc[UR14][R20.64+0x64], R71 ;  /* 0x0000644714000986 */ /* 0x0001e2000c10190e */
[----:B------:R-:W-:-:S13]  /*2860*/  ISETP.GT.AND P0, PT, R16, RZ, P2 ;  /* 0x000000ff1000720c */ /* 0x000fda0001704270 */
[----:B0-----:R-:W-:Y:S05]  /*2870*/  @!P0 BRA `(.L_x_51) ;  /* 0x0000000000048947 */ /* 0x001fea0003800000 */
[----:B------:R0:W5:Y:S02]  /*2880*/  LDG.E.LTC128B R56, desc[UR14][R6.64+0x80] ;  /* 0x0000800e06387981 */ /* 0x000164000c1e1920 */
.L_x_51:
[----:B------:R-:W-:Y:S05]  /*2890*/  BSYNC B0 ;  /* 0x0000000000007941 */ /* 0x000fea0003800000 */
.L_x_50:
        /* <DEDUP_REMOVED lines=11> */
.L_x_53:
[----:B------:R-:W-:Y:S05]  /*2950*/  BSYNC B0 ;  /* 0x0000000000007941 */ /* 0x000fea0003800000 */
.L_x_52:
        /* <DEDUP_REMOVED lines=9> */
.L_x_55:
[----:B------:R-:W-:Y:S05]  /*29f0*/  BSYNC B0 ;  /* 0x0000000000007941 */ /* 0x000fea0003800000 */
.L_x_54:
        /* <DEDUP_REMOVED lines=9> */
.L_x_57:
[----:B------:R-:W-:Y:S05]  /*2a90*/  BSYNC B0 ;  /* 0x0000000000007941 */ /* 0x000fea0003800000 */
.L_x_56:
        /* <DEDUP_REMOVED lines=11> */
.L_x_59:
[----:B------:R-:W-:Y:S05]  /*2b50*/  BSYNC B0 ;  /* 0x0000000000007941 */ /* 0x000fea0003800000 */
.L_x_58:
[----:B-----5:R-:W-:Y:S01]  /*2b60*/  LOP3.LUT R11, R56, 0xffffe000, RZ, 0xc0, !PT ;  /* 0xffffe000380b7812 */ /* 0x020fe200078ec0ff */
[----:B------:R-:W-:Y:S01]  /*2b70*/  BSSY B0, `(.L_x_60) ;  /* 0x0000009000007945 */ /* 0x000fe20003800000 */
[----:B------:R-:W-:-:S03]  /*2b80*/  ISETP.GT.AND P4, PT, R15, 0x29, PT ;  /* 0x000000290f00780c */ /* 0x000fc60003f84270 */
[----:B------:R-:W-:-:S04]  /*2b90*/  FMUL R11, R11, R14 ;  /* 0x0000000e0b0b7220 */ /* 0x000fc80000400000 */
[----:B------:R-:W-:-:S05]  /*2ba0*/  FFMA R11, R76, R0, R11 ;  /* 0x000000004c0b7223 */ /* 0x000fca000000000b */
[----:B------:R-:W-:-:S05]  /*2bb0*/  F2FP.TF32.F32.PACK_B R11, R11 ;  /* 0x0000000bff0b723e */ /* 0x000fca00024050ff */
[----:B------:R0:W-:Y:S01]  /*2bc0*/  @P0 STG.E desc[UR14][R8.64+0xa0], R11 ;  /* 0x0000a00b08000986 */ /* 0x0001e2000c10190e */
[----:B------:R-:W-:-:S13]  /*2bd0*/  ISETP.GT.AND P0, PT, R16, RZ, P4 ;  /* 0x000000ff1000720c */ /* 0x000fda0002704270 */
[----:B0-----:R-:W-:Y:S05]  /*2be0*/  @!P0 BRA `(.L_x_61) ;  /* 0x0000000000048947 */ /* 0x001fea0003800000 */
[----:B------:R0:W5:Y:S02]  /*2bf0*/  LDG.E.LTC128B R56, desc[UR14][R6.64+0xa4] ;  /* 0x0000a40e06387981 */ /* 0x000164000c1e1920 */
.L_x_61:
[----:B------:R-:W-:Y:S05]  /*2c00*/  BSYNC B0 ;  /* 0x0000000000007941 */ /* 0x000fea0003800000 */
.L_x_60:
        /* <DEDUP_REMOVED lines=9> */
.L_x_63:
[----:B------:R-:W-:Y:S05]  /*2ca0*/  BSYNC B0 ;  /* 0x0000000000007941 */ /* 0x000fea0003800000 */
.L_x_62:
        /* <DEDUP_REMOVED lines=9> */
.L_x_65:
[----:B------:R-:W-:Y:S05]  /*2d40*/  BSYNC B0 ;  /* 0x0000000000007941 */ /* 0x000fea0003800000 */
.L_x_64:
        /* <DEDUP_REMOVED lines=10> */
.L_x_67:
[----:B------:R-:W-:Y:S05]  /*2df0*/  BSYNC B0 ;  /* 0x0000000000007941 */ /* 0x000fea0003800000 */
.L_x_66:
        /* <DEDUP_REMOVED lines=10> */
.L_x_69:
[----:B------:R-:W-:Y:S05]  /*2ea0*/  BSYNC B0 ;  /* 0x0000000000007941 */ /* 0x000fea0003800000 */
.L_x_68:
        /* <DEDUP_REMOVED lines=9> */
.L_x_71:
[----:B------:R-:W-:Y:S05]  /*2f40*/  BSYNC B0 ;  /* 0x0000000000007941 */ /* 0x000fea0003800000 */
.L_x_70:
        /* <DEDUP_REMOVED lines=9> */
.L_x_73:
[----:B------:R-:W-:Y:S05]  /*2fe0*/  BSYNC B0 ;  /* 0x0000000000007941 */ /* 0x000fea0003800000 */
.L_x_72:
        /* <DEDUP_REMOVED lines=10> */
.L_x_75:
[----:B------:R-:W-:Y:S05]  /*3090*/  BSYNC B0 ;  /* 0x0000000000007941 */ /* 0x000fea0003800000 */
.L_x_74:
[----:B-----5:R-:W-:Y:S01]  /*30a0*/  LOP3.LUT R11, R56, 0xffffe000, RZ, 0xc0, !PT ;  /* 0xffffe000380b7812 */ /* 0x020fe200078ec0ff */
[----:B------:R-:W-:Y:S04]  /*30b0*/  BSSY B0, `(.L_x_76) ;  /* 0x000000d000007945 */ /* 0x000fe80003800000 */
[----:B------:R-:W-:-:S04]  /*30c0*/  FMUL R11, R11, R14 ;  /* 0x0000000e0b0b7220 */ /* 0x000fc80000400000 */
[----:B------:R-:W-:-:S05]  /*30d0*/  FFMA R59, R84, R0, R11 ;  /* 0x00000000543b7223 */ /* 0x000fca000000000b */
[----:B------:R-:W-:-:S05]  /*30e0*/  F2FP.TF32.F32.PACK_B R59, R59 ;  /* 0x0000003bff3b723e */ /* 0x000fca00024050ff */
[----:B------:R0:W-:Y:S01]  /*30f0*/  @P0 STG.E desc[UR14][R8.64+0xe0], R59 ;  /* 0x0000e03b08000986 */ /* 0x0001e2000c10190e */
[----:B------:R-:W-:-:S05]  /*3100*/  IADD3 R22, P0, R57, R20, RZ ;  /* 0x0000001439167210 */ /* 0x000fca0007f1e0ff */
[----:B------:R-:W-:Y:S01]  /*3110*/  IMAD.X R23, R17, 0x1, R21, P0 ;  /* 0x0000000111177824 */ /* 0x000fe200000e0615 */
[----:B------:R-:W-:-:S05]  /*3120*/  IADD3 R10, P0, R57, R8, RZ ;  /* 0x00000008390a7210 */ /* 0x000fca0007f1e0ff */
[----:B------:R-:W-:Y:S01]  /*3130*/  IMAD.X R11, R17, 0x1, R9, P0 ;  /* 0x00000001110b7824 */ /* 0x000fe200000e0609 */
[----:B------:R-:W-:-:S04]  /*3140*/  ISETP.GT.AND P0, PT, R15, 0x39, PT ;  /* 0x000000390f00780c */ /* 0x000fc80003f04270 */
[----:B------:R-:W-:-:S13]  /*3150*/  ISETP.GT.AND P5, PT, R16, RZ, P0 ;  /* 0x000000ff1000720c */ /* 0x000fda00007a4270 */
[----:B0-----:R-:W-:Y:S05]  /*3160*/  @!P5 BRA `(.L_x_77) ;  /* 0x000000000004d947 */ /* 0x001fea0003800000 */
[----:B------:R0:W5:Y:S02]  /*3170*/  LDG.E.LTC128B R56, desc[UR14][R6.64+0xe4] ;  /* 0x0000e40e06387981 */ /* 0x000164000c1e1920 */
.L_x_77:
[----:B------:R-:W-:Y:S05]  /*3180*/  BSYNC B0 ;  /* 0x0000000000007941 */ /* 0x000fea0003800000 */
.L_x_76:
[----:B01-3-5:R-:W-:Y:S01]  /*3190*/  LOP3.LUT R7, R56, 0xffffe000, RZ, 0xc0, !PT ;  /* 0xffffe00038077812 */ /* 0x02bfe200078ec0ff */
        /* <DEDUP_REMOVED lines=8> */
.L_x_79:
[----:B------:R-:W-:Y:S05]  /*3220*/  BSYNC B0 ;  /* 0x0000000000007941 */ /* 0x000fea0003800000 */
.L_x_78:
[----:B-----5:R-:W-:Y:S01]  /*3230*/  LOP3.LUT R7, R56, 0xffffe000, RZ, 0xc0, !PT ;  /* 0xffffe00038077812 */ /* 0x020fe200078ec0ff */
[----:B------:R-:W-:Y:S04]  /*3240*/  BSSY B0, `(.L_x_80) ;  /* 0x0000008000007945 */ /* 0x000fe80003800000 */
[----:B------:R-:W-:-:S04]  /*3250*/  FMUL R7, R7, R14 ;  /* 0x0000000e07077220 */ /* 0x000fc80000400000 */
[----:B------:R-:W-:-:S05]  /*3260*/  FFMA R7, R86, R0, R7 ;  /* 0x0000000056077223 */ /* 0x000fca0000000007 */
[----:B------:R-:W-:-:S05]  /*3270*/  F2FP.TF32.F32.PACK_B R7, R7 ;  /* 0x00000007ff07723e */ /* 0x000fca00024050ff */
[----:B------:R1:W-:Y:S01]  /*3280*/  @P5 STG.E desc[UR14][R20.64+0xe0], R7 ;  /* 0x0000e00714005986 */ /* 0x0003e2000c10190e */
[----:B------:R-:W-:-:S13]  /*3290*/  ISETP.GT.AND P5, PT, R16, 0x8, P0 ;  /* 0x000000081000780c */ /* 0x000fda00007a4270 */
[----:B-1----:R-:W-:Y:S05]  /*32a0*/  @!P5 BRA `(.L_x_81) ;  /* 0x000000000004d947 */ /* 0x002fea0003800000 */
[----:B------:R1:W5:Y:S02]  /*32b0*/  LDG.E.LTC128B R56, desc[UR14][R12.64+0xe4] ;  /* 0x0000e40e0c387981 */ /* 0x000364000c1e1920 */
.L_x_81:
[----:B------:R-:W-:Y:S05]  /*32c0*/  BSYNC B0 ;  /* 0x0000000000007941 */ /* 0x000fea0003800000 */
.L_x_80:
[----:B-----5:R-:W-:-:S05]  /*32d0*/  LOP3.LUT R7, R56, 0xffffe000, RZ, 0xc0, !PT ;  /* 0xffffe00038077812 */ /* 0x020fca00078ec0ff */
[----:B------:R-:W-:-:S04]  /*32e0*/  FMUL R6, R7, R14 ;  /* 0x0000000e07067220 */ /* 0x000fc80000400000 */
[----:B------:R-:W-:-:S05]  /*32f0*/  FFMA R87, R87, R0, R6 ;  /* 0x0000000057577223 */ /* 0x000fca0000000006 */
[----:B------:R-:W-:-:S05]  /*3300*/  F2FP.TF32.F32.PACK_B R87, R87 ;  /* 0x00000057ff57723e */ /* 0x000fca00024050ff */
[----:B------:R3:W-:Y:S01]  /*3310*/  @P5 STG.E desc[UR14][R20.64+0xe4], R87 ;  /* 0x0000e45714005986 */ /* 0x0007e2000c10190e */
[----:B------:R-:W-:-:S04]  /*3320*/  ISETP.GT.AND P5, PT, R15, RZ, PT ;  /* 0x000000ff0f00720c */ /* 0x000fc80003fa4270 */
[----:B------:R-:W-:-:S13]  /*3330*/  ISETP.GT.AND P5, PT, R16, 0x40, P5 ;  /* 0x000000401000780c */ /* 0x000fda0002fa4270 */
[----:B------:R-:W2:Y:S01]  /*3340*/  @P5 LDG.E.LTC128B R56, desc[UR14][R2.64] ;  /* 0x0000000e02385981 */ /* 0x000ea2000c1e1920 */
[----:B------:R-:W-:Y:S01]  /*3350*/  BSSY B0, `(.L_x_82) ;  /* 0x000000a000007945 */ /* 0x000fe20003800000 */
[----:B--2---:R-:W-:-:S05]  /*3360*/  LOP3.LUT R7, R56, 0xffffe000, RZ, 0xc0, !PT ;  /* 0xffffe00038077812 */ /* 0x004fca00078ec0ff */
[----:B------:R-:W-:-:S04]  /*3370*/  FMUL R7, R7, R14 ;  /* 0x0000000e07077220 */ /* 0x000fc80000400000 */
[----:B------:R-:W-:-:S05]  /*3380*/  FFMA R7, R24, R0, R7 ;  /* 0x0000000018077223 */ /* 0x000fca0000000007 */
[----:B------:R-:W-:-:S05]  /*3390*/  F2FP.TF32.F32.PACK_B R7, R7 ;  /* 0x00000007ff07723e */ /* 0x000fca00024050ff */
[----:B------:R3:W-:Y:S01]  /*33a0*/  @P5 STG.E desc[UR14][R10.64], R7 ;  /* 0x000000070a005986 */ /* 0x0007e2000c10190e */
[----:B------:R-:W-:-:S04]  /*33b0*/  ISETP.GT.AND P5, PT, R15, 0x1, PT ;  /* 0x000000010f00780c */ /* 0x000fc80003fa4270 */
[----:B------:R-:W-:-:S13]  /*33c0*/  ISETP.GT.AND P5, PT, R16, 0x40, P5 ;  /* 0x000000401000780c */ /* 0x000fda0002fa4270 */
[----:B---3--:R-:W-:Y:S05]  /*33d0*/  @!P5 BRA `(.L_x_83) ;  /* 0x000000000004d947 */ /* 0x008fea0003800000 */
[----:B------:R2:W5:Y:S02]  /*33e0*/  LDG.E.LTC128B R56, desc[UR14][R2.64+0x4] ;  /* 0x0000040e02387981 */ /* 0x000564000c1e1920 */
.L_x_83:
[----:B------:R-:W-:Y:S05]  /*33f0*/  BSYNC B0 ;  /* 0x0000000000007941 */ /* 0x000fea0003800000 */
.L_x_82:
[----:B-----5:R-:W-:Y:S01]  /*3400*/  LOP3.LUT R7, R56, 0xffffe000, RZ, 0xc0, !PT ;  /* 0xffffe00038077812 */ /* 0x020fe200078ec0ff */
[----:B------:R-:W-:Y:S04]  /*3410*/  BSSY B0, `(.L_x_84) ;  /* 0x000000b000007945 */ /* 0x000fe80003800000 */
[----:B------:R-:W-:Y:S01]  /*3420*/  FMUL R6, R7, R14 ;  /* 0x0000000e07067220 */ /* 0x000fe20000400000 */
[----:B------:R-:W-:-:S03]  /*3430*/  @P5 IMAD.MOV.U32 R7, RZ, RZ, R11 ;  /* 0x000000ffff075224 */ /* 0x000fc600078e000b */
[----:B------:R-:W-:Y:S01]  /*3440*/  FFMA R25, R25, R0, R6 ;  /* 0x0000000019197223 */ /* 0x000fe20000000006 */
[----:B------:R-:W-:-:S04]  /*3450*/  @P5 IMAD.MOV.U32 R6, RZ, RZ, R10 ;  /* 0x000000ffff065224 */ /* 0x000fc800078e000a */
[----:B------:R-:W-:-:S05]  /*3460*/  F2FP.TF32.F32.PACK_B R25, R25 ;  /* 0x00000019ff19723e */ /* 0x000fca00024050ff */
[----:B------:R3:W-:Y:S01]  /*3470*/  @P5 STG.E desc[UR14][R6.64+0x4], R25 ;  /* 0x0000041906005986 */ /* 0x0007e2000c10190e */
[----:B------:R-:W-:-:S04]  /*3480*/  ISETP.GT.AND P5, PT, R15, RZ, PT ;  /* 0x000000ff0f00720c */ /* 0x000fc80003fa4270 */
[----:B------:R-:W-:-:S13]  /*3490*/  ISETP.GT.AND P5, PT, R16, 0x48, P5 ;  /* 0x000000481000780c */ /* 0x000fda0002fa4270 */
[----:B---3--:R-:W-:Y:S05]  /*34a0*/  @!P5 BRA `(.L_x_85) ;  /* 0x000000000004d947 */ /* 0x008fea0003800000 */
[----:B------:R3:W5:Y:S02]  /*34b0*/  LDG.E.LTC128B R56, desc[UR14][R4.64] ;  /* 0x0000000e04387981 */ /* 0x000764000c1e1920 */
.L_x_85:
[----:B------:R-:W-:Y:S05]  /*34c0*/  BSYNC B0 ;  /* 0x0000000000007941 */ /* 0x000fea0003800000 */
.L_x_84:
[----:B-----5:R-:W-:Y:S01]  /*34d0*/  LOP3.LUT R7, R56, 0xffffe000, RZ, 0xc0, !PT ;  /* 0xffffe00038077812 */ /* 0x020fe200078ec0ff */
[----:B------:R-:W-:Y:S04]  /*34e0*/  BSSY B0, `(.L_x_86) ;  /* 0x0000009000007945 */ /* 0x000fe80003800000 */
[----:B------:R-:W-:-:S04]  /*34f0*/  FMUL R7, R7, R14 ;  /* 0x0000000e07077220 */ /* 0x000fc80000400000 */
[----:B------:R-:W-:-:S05]  /*3500*/  FFMA R7, R26, R0, R7 ;  /* 0x000000001a077223 */ /* 0x000fca0000000007 */
[----:B------:R-:W-:-:S05]  /*3510*/  F2FP.TF32.F32.PACK_B R7, R7 ;  /* 0x00000007ff07723e */ /* 0x000fca00024050ff */
[----:B------:R0:W-:Y:S01]  /*3520*/  @P5 STG.E desc[UR14][R22.64], R7 ;  /* 0x0000000716005986 */ /* 0x0001e2000c10190e */
[----:B------:R-:W-:-:S04]  /*3530*/  ISETP.GT.AND P5, PT, R15, 0x1, PT ;  /* 0x000000010f00780c */ /* 0x000fc80003fa4270 */
[----:B------:R-:W-:-:S13]  /*3540*/  ISETP.GT.AND P5, PT, R16, 0x48, P5 ;  /* 0x000000481000780c */ /* 0x000fda0002fa4270 */
[----:B0-----:R-:W-:Y:S05]  /*3550*/  @!P5 BRA `(.L_x_87) ;  /* 0x000000000004d947 */ /* 0x001fea0003800000 */
[----:B------:R0:W5:Y:S02]  /*3560*/  LDG.E.LTC128B R56, desc[UR14][R4.64+0x4] ;  /* 0x0000040e04387981 */ /* 0x000164000c1e1920 */
.L_x_87:
[----:B------:R-:W-:Y:S05]  /*3570*/  BSYNC B0 ;  /* 0x0000000000007941 */ /* 0x000fea0003800000 */
.L_x_86:
        /* <DEDUP_REMOVED lines=10> */
.L_x_89:
[----:B------:R-:W-:Y:S05]  /*3620*/  BSYNC B0 ;  /* 0x0000000000007941 */ /* 0x000fea0003800000 */
.L_x_88:
[----:B-----5:R-:W-:Y:S01]  /*3630*/  LOP3.LUT R7, R56, 0xffffe000, RZ, 0xc0, !PT ;  /* 0xffffe00038077812 */ /* 0x020fe200078ec0ff */
[----:B------:R-:W-:Y:S01]  /*3640*/  @P5 IMAD.MOV.U32 R6, RZ, RZ, R10 ;  /* 0x000000ffff065224 */ /* 0x000fe200078e000a */
[----:B------:R-:W-:Y:S03]  /*3650*/  BSSY B0, `(.L_x_90) ;  /* 0x000000a000007945 */ /* 0x000fe60003800000 */
[----:B------:R-:W-:-:S04]  /*3660*/  FMUL R7, R7, R14 ;  /* 0x0000000e07077220 */ /* 0x000fc80000400000 */
[----:B------:R-:W-:Y:S01]  /*3670*/  FFMA R9, R28, R0, R7 ;  /* 0x000000001c097223 */ /* 0x000fe20000000007 */
[----:B------:R-:W-:-:S04]  /*3680*/  @P5 IMAD.MOV.U32 R7, RZ, RZ, R11 ;  /* 0x000000ffff075224 */ /* 0x000fc800078e000b */
[----:B------:R-:W-:-:S05]  /*3690*/  F2FP.TF32.F32.PACK_B R9, R9 ;  /* 0x00000009ff09723e */ /* 0x000fca00024050ff */
[----:B------:R0:W-:Y:S01]  /*36a0*/  @P5 STG.E desc[UR14][R6.64+0x20], R9 ;  /* 0x0000200906005986 */ /* 0x0001e2000c10190e */
[----:B------:R-:W-:-:S04]  /*36b0*/  ISETP.GT.AND P5, PT, R15, 0x9, PT ;  /* 0x000000090f00780c */ /* 0x000fc80003fa4270 */
[----:B------:R-:W-:-:S13]  /*36c0*/  ISETP.GT.AND P5, PT, R16, 0x40, P5 ;  /* 0x000000401000780c */ /* 0x000fda0002fa4270 */
[----:B0-----:R-:W-:Y:S05]  /*36d0*/  @!P5 BRA `(.L_x_91) ;  /* 0x000000000004d947 */ /* 0x001fea0003800000 */
[----:B------:R0:W5:Y:S02]  /*36e0*/  LDG.E.LTC128B R56, desc[UR14][R2.64+0x24] ;  /* 0x0000240e02387981 */ /* 0x000164000c1e1920 */
.L_x_91:
[----:B------:R-:W-:Y:S05]  /*36f0*/  BSYNC B0 ;  /* 0x0000000000007941 */ /* 0x000fea0003800000 */
.L_x_90:
        /* <DEDUP_REMOVED lines=12> */
.L_x_93:
[----:B------:R-:W-:Y:S05]  /*37c0*/  BSYNC B0 ;  /* 0x0000000000007941 */ /* 0x000fea0003800000 */
.L_x_92:
        /* <DEDUP_REMOVED lines=10> */
.L_x_95:
[----:B------:R-:W-:Y:S05]  /*3870*/  BSYNC B0 ;  /* 0x0000000000007941 */ /* 0x000fea0003800000 */
.L_x_94:
        /* <DEDUP_REMOVED lines=12> */
.L_x_97:
[----:B------:R-:W-:Y:S05]  /*3940*/  BSYNC B0 ;  /* 0x0000000000007941 */ /* 0x000fea0003800000 */
.L_x_96:
        /* <DEDUP_REMOVED lines=12> */
.L_x_99:
[----:B------:R-:W-:Y:S05]  /*3a10*/  BSYNC B0 ;  /* 0x0000000000007941 */ /* 0x000fea0003800000 */
.L_x_98:
        /* <DEDUP_REMOVED lines=12> */
.L_x_101:
[----:B------:R-:W-:Y:S05]  /*3ae0*/  BSYNC B0 ;  /* 0x0000000000007941 */ /* 0x000fea0003800000 */
.L_x_100:
        /* <DEDUP_REMOVED lines=12> */
.L_x_103:
[----:B------:R-:W-:Y:S05]  /*3bb0*/  BSYNC B0 ;  /* 0x0000000000007941 */ /* 0x000fea0003800000 */
.L_x_102:
        /* <DEDUP_REMOVED lines=12> */
.L_x_105:
[----:B------:R-:W-:Y:S05]  /*3c80*/  BSYNC B0 ;  /* 0x0000000000007941 */ /* 0x000fea0003800000 */
.L_x_104:
        /* <DEDUP_REMOVED lines=12> */
.L_x_107:
[----:B------:R-:W-:Y:S05]  /*3d50*/  BSYNC B0 ;  /* 0x0000000000007941 */ /* 0x000fea0003800000 */
.L_x_106:
        /* <DEDUP_REMOVED lines=12> */
.L_x_109:
[----:B------:R-:W-:Y:S05]  /*3e20*/  BSYNC B0 ;  /* 0x0000000000007941 */ /* 0x000fea0003800000 */
.L_x_108:
        /* <DEDUP_REMOVED lines=12> */
.L_x_111:
[----:B------:R-:W-:Y:S05]  /*3ef0*/  BSYNC B0 ;  /* 0x0000000000007941 */ /* 0x000fea0003800000 */
.L_x_110:
        /* <DEDUP_REMOVED lines=12> */
.L_x_113:
[----:B------:R-:W-:Y:S05]  /*3fc0*/  BSYNC B0 ;  /* 0x0000000000007941 */ /* 0x000fea0003800000 */
.L_x_112:
        /* <DEDUP_REMOVED lines=12> */
.L_x_115:
[----:B------:R-:W-:Y:S05]  /*4090*/  BSYNC B0 ;  /* 0x0000000000007941 */ /* 0x000fea0003800000 */
.L_x_114:
        /* <DEDUP_REMOVED lines=12> */
.L_x_117:
[----:B------:R-:W-:Y:S05]  /*4160*/  BSYNC B0 ;  /* 0x0000000000007941 */ /* 0x000fea0003800000 */
.L_x_116:
        /* <DEDUP_REMOVED lines=12> */
.L_x_119:
[----:B------:R-:W-:Y:S05]  /*4230*/  BSYNC B0 ;  /* 0x0000000000007941 */ /* 0x000fea0003800000 */
.L_x_118:
        /* <DEDUP_REMOVED lines=8> */
[----:B------:R-:W-:-:S13]  /*42c0*/  ISETP.GT.AND P5, PT, R16, 0x40, P6 ;  /* 0x000000401000780c */ /* 0x000fda00037a4270 */
[----:B0-----:R-:W-:Y:S05]  /*42d0*/  @!P5 BRA `(.L_x_121) ;  /* 0x000000000004d947 */ /* 0x001fea0003800000 */
[----:B------:R0:W5:Y:S02]  /*42e0*/  LDG.E.LTC128B R56, desc[UR14][R2.64+0xa0] ;  /* 0x0000a00e02387981 */ /* 0x000164000c1e1920 */
.L_x_121:
[----:B------:R-:W-:Y:S05]  /*42f0*/  BSYNC B0 ;  /* 0x0000000000007941 */ /* 0x000fea0003800000 */
.L_x_120:
        /* <DEDUP_REMOVED lines=8> */
[----:B------:R-:W-:-:S13]  /*4380*/  ISETP.GT.AND P5, PT, R16, 0x40, P4 ;  /* 0x000000401000780c */ /* 0x000fda00027a4270 */
[----:B0-----:R-:W-:Y:S05]  /*4390*/  @!P5 BRA `(.L_x_123) ;  /* 0x000000000004d947 */ /* 0x001fea0003800000 */
[----:B------:R0:W5:Y:S02]  /*43a0*/  LDG.E.LTC128B R56, desc[UR14][R2.64+0xa4] ;  /* 0x0000a40e02387981 */ /* 0x000164000c1e1920 */
.L_x_123:
[----:B------:R-:W-:Y:S05]  /*43b0*/  BSYNC B0 ;  /* 0x0000000000007941 */ /* 0x000fea0003800000 */
.L_x_122:
[----:B-----5:R-:W-:Y:S01]  /*43c0*/  LOP3.LUT R7, R56, 0xffffe000, RZ, 0xc0, !PT ;  /* 0xffffe00038077812 */ /* 0x020fe200078ec0ff */
[----:B------:R-:W-:Y:S01]  /*43d0*/  BSSY B0, `(.L_x_124) ;  /* 0x000000a000007945 */ /* 0x000fe20003800000 */
[----:B------:R-:W-:-:S03]  /*43e0*/  ISETP.GT.AND P6, PT, R16, 0x48, P6 ;  /* 0x000000481000780c */ /* 0x000fc600037c4270 */
[----:B------:R-:W-:Y:S01]  /*43f0*/  FMUL R6, R7, R14 ;  /* 0x0000000e07067220 */ /* 0x000fe20000400000 */
[----:B------:R-:W-:-:S03]  /*4400*/  @P5 IMAD.MOV.U32 R7, RZ, RZ, R11 ;  /* 0x000000ffff075224 */ /* 0x000fc600078e000b */
[----:B------:R-:W-:Y:S01]  /*4410*/  FFMA R45, R45, R0, R6 ;  /* 0x000000002d2d7223 */ /* 0x000fe20000000006 */
[----:B------:R-:W-:-:S04]  /*4420*/  @P5 IMAD.MOV.U32 R6, RZ, RZ, R10 ;  /* 0x000000ffff065224 */ /* 0x000fc800078e000a */
[----:B------:R-:W-:-:S05]  /*4430*/  F2FP.TF32.F32.PACK_B R45, R45 ;  /* 0x0000002dff2d723e */ /* 0x000fca00024050ff */
[----:B------:R0:W-:Y:S01]  /*4440*/  @P5 STG.E desc[UR14][R6.64+0xa4], R45 ;  /* 0x0000a42d06005986 */ /* 0x0001e2000c10190e */
[----:B------:R-:W-:Y:S05]  /*4450*/  @!P6 BRA `(.L_x_125) ;  /* 0x000000000004e947 */ /* 0x000fea0003800000 */
[----:B------:R0:W5:Y:S02]  /*4460*/  LDG.E.LTC128B R56, desc[UR14][R4.64+0xa0] ;  /* 0x0000a00e04387981 */ /* 0x000164000c1e1920 */
.L_x_125:
[----:B------:R-:W-:Y:S05]  /*4470*/  BSYNC B0 ;  /* 0x0000000000007941 */ /* 0x000fea0003800000 */
.L_x_124:
[----:B0----5:R-:W-:Y:S01]  /*4480*/  LOP3.LUT R7, R56, 0xffffe000, RZ, 0xc0, !PT ;  /* 0xffffe00038077812 */ /* 0x021fe200078ec0ff */
[----:B------:R-:W-:Y:S01]  /*4490*/  @P6 IMAD.MOV.U32 R6, RZ, RZ, R18 ;  /* 0x000000ffff066224 */ /* 0x000fe200078e0012 */
[----:B------:R-:W-:Y:S01]  /*44a0*/  ISETP.GT.AND P4, PT, R16, 0x48, P4 ;  /* 0x000000481000780c */ /* 0x000fe20002784270 */
[----:B------:R-:W-:Y:S02]  /*44b0*/  BSSY B0, `(.L_x_126) ;  /* 0x0000008000007945 */ /* 0x000fe40003800000 */
[----:B------:R-:W-:-:S04]  /*44c0*/  FMUL R7, R7, R14 ;  /* 0x0000000e07077220 */ /* 0x000fc80000400000 */
[----:B------:R-:W-:Y:S01]  /*44d0*/  FFMA R9, R46, R0, R7 ;  /* 0x000000002e097223 */ /* 0x000fe20000000007 */
[----:B------:R-:W-:-:S04]  /*44e0*/  @P6 IMAD.MOV.U32 R7, RZ, RZ, R19 ;  /* 0x000000ffff076224 */ /* 0x000fc800078e0013 */
[----:B------:R-:W-:-:S05]  /*44f0*/  F2FP.TF32.F32.PACK_B R9, R9 ;  /* 0x00000009ff09723e */ /* 0x000fca00024050ff */
[----:B------:R0:W-:Y:S01]  /*4500*/  @P6 STG.E desc[UR14][R6.64+0xa0], R9 ;  /* 0x0000a00906006986 */ /* 0x0001e2000c10190e */
[----:B------:R-:W-:Y:S05]  /*4510*/  @!P4 BRA `(.L_x_127) ;  /* 0x000000000004c947 */ /* 0x000fea0003800000 */
[----:B------:R0:W5:Y:S02]  /*4520*/  LDG.E.LTC128B R56, desc[UR14][R4.64+0xa4] ;  /* 0x0000a40e04387981 */ /* 0x000164000c1e1920 */
.L_x_127:
[----:B------:R-:W-:Y:S05]  /*4530*/  BSYNC B0 ;  /* 0x0000000000007941 */ /* 0x000fea0003800000 */
.L_x_126:
[----:B0----5:R-:W-:Y:S01]  /*4540*/  LOP3.LUT R7, R56, 0xffffe000, RZ, 0xc0, !PT ;  /* 0xffffe00038077812 */ /* 0x021fe200078ec0ff */
        /* <DEDUP_REMOVED lines=10> */
.L_x_129:
[----:B------:R-:W-:Y:S05]  /*45f0*/  BSYNC B0 ;  /* 0x0000000000007941 */ /* 0x000fea0003800000 */
.L_x_128:
        /* <DEDUP_REMOVED lines=11> */
.L_x_131:
[----:B------:R-:W-:Y:S05]  /*46b0*/  BSYNC B0 ;  /* 0x0000000000007941 */ /* 0x000fea0003800000 */
.L_x_130:
        /* <DEDUP_REMOVED lines=11> */
.L_x_133:
[----:B------:R-:W-:Y:S05]  /*4770*/  BSYNC B0 ;  /* 0x0000000000007941 */ /* 0x000fea0003800000 */
.L_x_132:
        /* <DEDUP_REMOVED lines=11> */
.L_x_135:
[----:B------:R-:W-:Y:S05]  /*4830*/  BSYNC B0 ;  /* 0x0000000000007941 */ /* 0x000fea0003800000 */
.L_x_134:
        /* <DEDUP_REMOVED lines=11> */
.L_x_137:
[----:B------:R-:W-:Y:S05]  /*48f0*/  BSYNC B0 ;  /* 0x0000000000007941 */ /* 0x000fea0003800000 */
.L_x_136:
        /* <DEDUP_REMOVED lines=11> */
.L_x_139:
[----:B------:R-:W-:Y:S05]  /*49b0*/  BSYNC B0 ;  /* 0x0000000000007941 */ /* 0x000fea0003800000 */
.L_x_138:
[----:B0-2--5:R-:W-:Y:S01]  /*49c0*/  LOP3.LUT R3, R56, 0xffffe000, RZ, 0xc0, !PT ;  /* 0xffffe00038037812 */ /* 0x025fe200078ec0ff */
        /* <DEDUP_REMOVED lines=8> */
.L_x_141:
[----:B------:R-:W-:Y:S05]  /*4a50*/  BSYNC B0 ;  /* 0x0000000000007941 */ /* 0x000fea0003800000 */
.L_x_140:
[----:B-----5:R-:W-:Y:S01]  /*4a60*/  LOP3.LUT R3, R56, 0xffffe000, RZ, 0xc0, !PT ;  /* 0xffffe00038037812 */ /* 0x020fe200078ec0ff */
        /* <DEDUP_REMOVED lines=10> */
.L_x_143:
[----:B------:R-:W-:Y:S05]  /*4b10*/  BSYNC B0 ;  /* 0x0000000000007941 */ /* 0x000fea0003800000 */
.L_x_142:
[----:B0----5:R-:W-:-:S05]  /*4b20*/  LOP3.LUT R3, R56, 0xffffe000, RZ, 0xc0, !PT ;  /* 0xffffe00038037812 */ /* 0x021fca00078ec0ff */
[----:B------:R-:W-:-:S04]  /*4b30*/  FMUL R14, R3, R14 ;  /* 0x0000000e030e7220 */ /* 0x000fc80000400000 */
[----:B------:R-:W-:Y:S01]  /*4b40*/  FFMA R14, R55, R0, R14 ;  /* 0x00000000370e7223 */ /* 0x000fe2000000000e */
[----:B------:R-:W-:Y:S06]  /*4b50*/  @!P0 EXIT ;  /* 0x000000000000894d */ /* 0x000fec0003800000 */
[----:B------:R-:W-:-:S05]  /*4b60*/  F2FP.TF32.F32.PACK_B R3, R14 ;  /* 0x0000000eff03723e */ /* 0x000fca00024050ff */
[----:B------:R-:W-:Y:S01]  /*4b70*/  STG.E desc[UR14][R18.64+0xe4], R3 ;  /* 0x0000e40312007986 */ /* 0x000fe2000c10190e */
[----:B------:R-:W-:Y:S05]  /*4b80*/  EXIT ;  /* 0x000000000000794d */ /* 0x000fea0003800000 */
.L_x_21:
[----:B------:R-:W-:Y:S01]  /*4b90*/  ULDC.64 UR4, c[0x0][0x650] ;  /* 0x0001940000047ab9 */ /* 0x000fe20000000a00 */
[-C--:B------:R-:W-:Y:S01]  /*4ba0*/  FMUL R7, R56, R0.reuse ;  /* 0x0000000038077220 */ /* 0x080fe20000400000 */
[----:B------:R-:W-:Y:S01]  /*4bb0*/  LEA R2, P1, R10, UR4, 0x2 ;  /* 0x000000040a027c11 */ /* 0x000fe2000f8210ff */
[----:B------:R-:W-:Y:S01]  /*4bc0*/  IMAD.SHL.U32 R21, R20, 0x4, RZ ;  /* 0x0000000414157824 */ /* 0x000fe200078e00ff */
[----:B------:R-:W-:Y:S01]  /*4bd0*/  ISETP.GT.AND P6, PT, R15, 0x1, PT ;  /* 0x000000010f00780c */ /* 0x000fe20003fc4270 */
[-C--:B------:R-:W-:Y:S01]  /*4be0*/  FMUL R57, R57, R0.reuse ;  /* 0x0000000039397220 */ /* 0x080fe20000400000 */
[----:B------:R-:W-:Y:S01]  /*4bf0*/  LEA.HI.X R3, R10, UR5, R13, 0x2, P1 ;  /* 0x000000050a037c11 */ /* 0x000fe200088f140d */
[-C--:B------:R-:W-:Y:S01]  /*4c00*/  FMUL R9, R58, R0.reuse ;  /* 0x000000003a097220 */ /* 0x080fe20000400000 */
[----:B------:R-:W-:Y:S01]  /*4c10*/  F2FP.TF32.F32.PACK_B R7, R7 ;  /* 0x00000007ff07723e */ /* 0x000fe200024050ff */
[-C--:B------:R-:W-:Y:S01]  /*4c20*/  FMUL R59, R59, R0.reuse ;  /* 0x000000003b3b7220 */ /* 0x080fe20000400000 */
[----:B------:R-:W-:Y:S01]  /*4c30*/  ISETP.GT.AND P3, PT, R15, RZ, PT ;  /* 0x000000ff0f00720c */ /* 0x000fe20003f64270 */
[-C--:B------:R-:W-:Y:S01]  /*4c40*/  FMUL R11, R60, R0.reuse ;  /* 0x000000003c0b7220 */ /* 0x080fe20000400000 */
[----:B------:R-:W-:Y:S01]  /*4c50*/  ISETP.GT.AND P2, PT, R16, RZ, P6 ;  /* 0x000000ff1000720c */ /* 0x000fe20003744270 */
[----:B------:R-:W-:Y:S01]  /*4c60*/  @P0 STG.E desc[UR14][R2.64], R7 ;  /* 0x0000000702000986 */ /* 0x000fe2000c10190e */
[----:B------:R-:W-:Y:S01]  /*4c70*/  SHF.L.U64.HI R19, R20, 0x2, R19 ;  /* 0x0000000214137819 */ /* 0x000fe20000010213 */
[-C--:B------:R-:W-:Y:S01]  /*4c80*/  FMUL R61, R61, R0.reuse ;  /* 0x000000003d3d7220 */ /* 0x080fe20000400000 */
[----:B------:R-:W-:Y:S01]  /*4c90*/  ISETP.GT.AND P1, PT, R16, 0x8, P3 ;  /* 0x000000081000780c */ /* 0x000fe20001f24270 */
[----:B------:R-:W-:Y:S01]  /*4ca0*/  FMUL R13, R62, R0 ;  /* 0x000000003e0d7220 */ /* 0x000fe20000400000 */
[----:B------:R-:W-:Y:S01]  /*4cb0*/  IADD3 R4, P0, R21, R2, RZ ;  /* 0x0000000215047210 */ /* 0x000fe20007f1e0ff */
[-C--:B------:R-:W-:Y:S01]  /*4cc0*/  FMUL R63, R63, R0.reuse ;  /* 0x000000003f3f7220 */ /* 0x080fe20000400000 */
[----:B------:R-:W-:Y:S01]  /*4cd0*/  F2FP.TF32.F32.PACK_B R57, R57 ;  /* 0x00000039ff39723e */ /* 0x000fe200024050ff */
[-C--:B------:R-:W-:Y:S01]  /*4ce0*/  FMUL R65, R65, R0.reuse ;  /* 0x0000000041417220 */ /* 0x080fe20000400000 */
[----:B------:R-:W-:Y:S01]  /*4cf0*/  F2FP.TF32.F32.PACK_B R9, R9 ;  /* 0x00000009ff09723e */ /* 0x000fe200024050ff */
[----:B------:R-:W-:Y:S01]  /*4d00*/  IMAD.X R5, R19, 0x1, R3, P0 ;  /* 0x0000000113057824 */ /* 0x000fe200000e0603 */
[C---:B------:R-:W-:Y:S01]  /*4d10*/  ISETP.GT.AND P0, PT, R16.reuse, 0x8, P6 ;  /* 0x000000081000780c */ /* 0x040fe20003704270 */
[----:B------:R-:W-:Y:S01]  /*4d20*/  @P2 STG.E desc[UR14][R2.64+0x4], R57 ;  /* 0x0000043902002986 */ /* 0x000fe2000c10190e */
[----:B------:R-:W-:Y:S01]  /*4d30*/  ISETP.GT.AND P3, PT, R15, 0x8, PT ;  /* 0x000000080f00780c */ /* 0x000fe20003f64270 */
[-C--:B------:R-:W-:Y:S01]  /*4d40*/  FMUL R67, R67, R0.reuse ;  /* 0x0000000043437220 */ /* 0x080fe20000400000 */
[----:B------:R-:W-:Y:S01]  /*4d50*/  ISETP.GT.AND P4, PT, R15, 0x9, PT ;  /* 0x000000090f00780c */ /* 0x000fe20003f84270 */
[----:B------:R0:W-:Y:S01]  /*4d60*/  @P1 STG.E desc[UR14][R4.64], R9 ;  /* 0x0000000904001986 */ /* 0x0001e2000c10190e */
[C---:B------:R-:W-:Y:S01]  /*4d70*/  ISETP.GT.AND P2, PT, R16.reuse, RZ, P3 ;  /* 0x000000ff1000720c */ /* 0x040fe20001f44270 */
[-C--:B------:R-:W-:Y:S01]  /*4d80*/  FMUL R69, R69, R0.reuse ;  /* 0x0000000045457220 */ /* 0x080fe20000400000 */
[----:B------:R-:W-:Y:S01]  /*4d90*/  F2FP.TF32.F32.PACK_B R59, R59 ;  /* 0x0000003bff3b723e */ /* 0x000fe200024050ff */
[-C--:B------:R-:W-:Y:S01]  /*4da0*/  FMUL R71, R71, R0.reuse ;  /* 0x0000000047477220 */ /* 0x080fe20000400000 */
[C---:B------:R-:W-:Y:S01]  /*4db0*/  ISETP.GT.AND P1, PT, R16.reuse, RZ, P4 ;  /* 0x000000ff1000720c */ /* 0x040fe20002724270 */
[-C--:B------:R-:W-:Y:S01]  /*4dc0*/  FMUL R73, R73, R0.reuse ;  /* 0x0000000049497220 */ /* 0x080fe20000400000 */
[----:B------:R-:W-:Y:S01]  /*4dd0*/  F2FP.TF32.F32.PACK_B R11, R11 ;  /* 0x0000000bff0b723e */ /* 0x000fe200024050ff */
[----:B------:R-:W-:Y:S01]  /*4de0*/  @P0 STG.E desc[UR14][R4.64+0x4], R59 ;  /* 0x0000043b04000986 */ /* 0x000fe2000c10190e */
[C---:B------:R-:W-:Y:S01]  /*4df0*/  ISETP.GT.AND P0, PT, R16.reuse, 0x8, P3 ;  /* 0x000000081000780c */ /* 0x040fe20001f04270 */
[-C--:B------:R-:W-:Y:S01]  /*4e00*/  FMUL R75, R75, R0.reuse ;  /* 0x000000004b4b7220 */ /* 0x080fe20000400000 */
[----:B------:R-:W-:Y:S01]  /*4e10*/  F2FP.TF32.F32.PACK_B R61, R61 ;  /* 0x0000003dff3d723e */ /* 0x000fe200024050ff */
[-C--:B------:R-:W-:Y:S01]  /*4e20*/  FMUL R77, R77, R0.reuse ;  /* 0x000000004d4d7220 */ /* 0x080fe20000400000 */
[C---:B0-----:R-:W-:Y:S01]  /*4e30*/  SHF.L.U64.HI R9, R17.reuse, 0x2, R18 ;  /* 0x0000000211097819 */ /* 0x041fe20000010212 */
[----:B------:R-:W-:Y:S01]  /*4e40*/  IMAD.SHL.U32 R17, R17, 0x4, RZ ;  /* 0x0000000411117824 */ /* 0x000fe200078e00ff */
[----:B------:R0:W-:Y:S01]  /*4e50*/  @P2 STG.E desc[UR14][R2.64+0x20], R11 ;  /* 0x0000200b02002986 */ /* 0x0001e2000c10190e */
[----:B------:R-:W-:Y:S01]  /*4e60*/  F2FP.TF32.F32.PACK_B R13, R13 ;  /* 0x0000000dff0d723e */ /* 0x000fe200024050ff */
[----:B------:R-:W-:Y:S01]  /*4e70*/  FMUL R79, R79, R0 ;  /* 0x000000004f4f7220 */ /* 0x000fe20000400000 */
[----:B------:R-:W-:Y:S01]  /*4e80*/  ISETP.GT.AND P3, PT, R15, 0x10, PT ;  /* 0x000000100f00780c */ /* 0x000fe20003f64270 */
[----:B------:R-:W-:Y:S01]  /*4e90*/  @P1 STG.E desc[UR14][R2.64+0x24], R61 ;  /* 0x0000243d02001986 */ /* 0x000fe2000c10190e */
[----:B------:R-:W-:Y:S01]  /*4ea0*/  IADD3 R6, P1, P2, R17, R2, R21 ;  /* 0x0000000211067210 */ /* 0x000fe20007a3e015 */
[-C--:B------:R-:W-:Y:S01]  /*4eb0*/  FMUL R81, R81, R0.reuse ;  /* 0x0000000051517220 */ /* 0x080fe20000400000 */
[----:B------:R-:W-:Y:S01]  /*4ec0*/  F2FP.TF32.F32.PACK_B R63, R63 ;  /* 0x0000003fff3f723e */ /* 0x000fe200024050ff */
[----:B------:R1:W-:Y:S01]  /*4ed0*/  @P0 STG.E desc[UR14][R4.64+0x20], R13 ;  /* 0x0000200d04000986 */ /* 0x0003e2000c10190e */
[----:B------:R-:W-:Y:S01]  /*4ee0*/  IADD3.X R7, R9, R3, R19, P1, P2 ;  /* 0x0000000309077210 */ /* 0x000fe20000fe4413 */
[-C--:B------:R-:W-:Y:S01]  /*4ef0*/  FMUL R83, R83, R0.reuse ;  /* 0x0000000053537220 */ /* 0x080fe20000400000 */
[----:B------:R-:W-:Y:S01]  /*4f00*/  ISETP.GT.AND P1, PT, R16, 0x8, P4 ;  /* 0x000000081000780c */ /* 0x000fe20002724270 */
[-C--:B0-----:R-:W-:Y:S01]  /*4f10*/  FMUL R11, R64, R0.reuse ;  /* 0x00000000400b7220 */ /* 0x081fe20000400000 */
[----:B------:R-:W-:Y:S01]  /*4f20*/  ISETP.GT.AND P0, PT, R16, RZ, P3 ;  /* 0x000000ff1000720c */ /* 0x000fe20001f04270 */
[-C--:B------:R-:W-:Y:S01]  /*4f30*/  FMUL R19, R84, R0.reuse ;  /* 0x0000000054137220 */ /* 0x080fe20000400000 */
[----:B------:R-:W-:Y:S01]  /*4f40*/  ISETP.GT.AND P2, PT, R15, 0x11, PT ;  /* 0x000000110f00780c */ /* 0x000fe20003f44270 */
[-C--:B------:R-:W-:Y:S01]  /*4f50*/  FMUL R85, R85, R0.reuse ;  /* 0x0000000055557220 */ /* 0x080fe20000400000 */
[----:B------:R-:W-:Y:S01]  /*4f60*/  F2FP.TF32.F32.PACK_B R11, R11 ;  /* 0x0000000bff0b723e */ /* 0x000fe200024050ff */
[-C--:B------:R-:W-:Y:S01]  /*4f70*/  FMUL R87, R87, R0.reuse ;  /* 0x0000000057577220 */ /* 0x080fe20000400000 */
[----:B------:R-:W-:Y:S01]  /*4f80*/  F2FP.TF32.F32.PACK_B R65, R65 ;  /* 0x00000041ff41723e */ /* 0x000fe200024050ff */
[-C--:B-1----:R-:W-:Y:S01]  /*4f90*/  FMUL R13, R66, R0.reuse ;  /* 0x00000000420d7220 */ /* 0x082fe20000400000 */
[----:B------:R-:W-:Y:S01]  /*4fa0*/  F2FP.TF32.F32.PACK_B R67, R67 ;  /* 0x00000043ff43723e */ /* 0x000fe200024050ff */
[-C--:B------:R-:W-:Y:S01]  /*4fb0*/  FMUL R25, R25, R0.reuse ;  /* 0x0000000019197220 */ /* 0x080fe20000400000 */
[----:B------:R-:W-:Y:S01]  /*4fc0*/  F2FP.TF32.F32.PACK_B R69, R69 ;  /* 0x00000045ff45723e */ /* 0x000fe200024050ff */
[----:B------:R-:W-:Y:S01]  /*4fd0*/  @P1 STG.E desc[UR14][R4.64+0x24], R63 ;  /* 0x0000243f04001986 */ /* 0x000fe2000c10190e */
[----:B------:R-:W-:Y:S01]  /*4fe0*/  F2FP.TF32.F32.PACK_B R13, R13 ;  /* 0x0000000dff0d723e */ /* 0x000fe200024050ff */
[-C--:B------:R-:W-:Y:S01]  /*4ff0*/  FMUL R27, R27, R0.reuse ;  /* 0x000000001b1b7220 */ /* 0x080fe20000400000 */
[----:B------:R-:W-:Y:S01]  /*5000*/  ISETP.GT.AND P1, PT, R15, 0x19, PT ;  /* 0x000000190f00780c */ /* 0x000fe20003f24270 */
[----:B------:R0:W-:Y:S01]  /*5010*/  @P0 STG.E desc[UR14][R2.64+0x40], R11 ;  /* 0x0000400b02000986 */ /* 0x0001e2000c10190e */
[----:B------:R-:W-:Y:S01]  /*5020*/  ISETP.GT.AND P0, PT, R16, RZ, P2 ;  /* 0x000000ff1000720c */ /* 0x000fe20001704270 */
[-C--:B------:R-:W-:Y:S01]  /*5030*/  FMUL R29, R29, R0.reuse ;  /* 0x000000001d1d7220 */ /* 0x080fe20000400000 */
[----:B------:R-:W-:Y:S01]  /*5040*/  F2FP.TF32.F32.PACK_B R71, R71 ;  /* 0x00000047ff47723e */ /* 0x000fe200024050ff */
[-C--:B------:R-:W-:Y:S01]  /*5050*/  FMUL R31, R31, R0.reuse ;  /* 0x000000001f1f7220 */ /* 0x080fe20000400000 */
[----:B------:R-:W-:Y:S01]  /*5060*/  F2FP.TF32.F32.PACK_B R73, R73 ;  /* 0x00000049ff49723e */ /* 0x000fe200024050ff */
[-C--:B------:R-:W-:Y:S01]  /*5070*/  FMUL R33, R33, R0.reuse ;  /* 0x0000000021217220 */ /* 0x080fe20000400000 */
[----:B------:R-:W-:Y:S01]  /*5080*/  F2FP.TF32.F32.PACK_B R75, R75 ;  /* 0x0000004bff4b723e */ /* 0x000fe200024050ff */
[-C--:B------:R-:W-:Y:S01]  /*5090*/  FMUL R35, R35, R0.reuse ;  /* 0x0000000023237220 */ /* 0x080fe20000400000 */
[----:B------:R-:W-:Y:S01]  /*50a0*/  ISETP.GT.AND P5, PT, R15, 0x28, PT ;  /* 0x000000280f00780c */ /* 0x000fe20003fa4270 */
[-C--:B------:R-:W-:Y:S01]  /*50b0*/  FMUL R37, R37, R0.reuse ;  /* 0x0000000025257220 */ /* 0x080fe20000400000 */
[----:B------:R-:W-:Y:S01]  /*50c0*/  F2FP.TF32.F32.PACK_B R77, R77 ;  /* 0x0000004dff4d723e */ /* 0x000fe200024050ff */
[-C--:B0-----:R-:W-:Y:S01]  /*50d0*/  FMUL R11, R68, R0.reuse ;  /* 0x00000000440b7220 */ /* 0x081fe20000400000 */
[----:B------:R-:W-:Y:S01]  /*50e0*/  F2FP.TF32.F32.PACK_B R79, R79 ;  /* 0x0000004fff4f723e */ /* 0x000fe200024050ff */
[----:B------:R-:W-:Y:S01]  /*50f0*/  @P0 STG.E desc[UR14][R2.64+0x44], R65 ;  /* 0x0000444102000986 */ /* 0x000fe2000c10190e */
[C---:B------:R-:W-:Y:S01]  /*5100*/  ISETP.GT.AND P0, PT, R16.reuse, 0x8, P3 ;  /* 0x000000081000780c */ /* 0x040fe20001f04270 */
[-C--:B------:R-:W-:Y:S01]  /*5110*/  FMUL R39, R39, R0.reuse ;  /* 0x0000000027277220 */ /* 0x080fe20000400000 */
[----:B------:R-:W-:Y:S01]  /*5120*/  F2FP.TF32.F32.PACK_B R11, R11 ;  /* 0x0000000bff0b723e */ /* 0x000fe200024050ff */
[-C--:B------:R-:W-:Y:S01]  /*5130*/  FMUL R41, R41, R0.reuse ;  /* 0x0000000029297220 */ /* 0x080fe20000400000 */
[----:B------:R-:W-:Y:S01]  /*5140*/  ISETP.GT.AND P3, PT, R15, 0x29, PT ;  /* 0x000000290f00780c */ /* 0x000fe20003f64270 */
[-C--:B------:R-:W-:Y:S01]  /*5150*/  FMUL R43, R43, R0.reuse ;  /* 0x000000002b2b7220 */ /* 0x080fe20000400000 */
[----:B------:R-:W-:Y:S01]  /*5160*/  ISETP.GT.AND P4, PT, R15, 0x31, PT ;  /* 0x000000310f00780c */ /* 0x000fe20003f84270 */
[-C--:B------:R-:W-:Y:S01]  /*5170*/  FMUL R45, R45, R0.reuse ;  /* 0x000000002d2d7220 */ /* 0x080fe20000400000 */
[----:B------:R-:W-:Y:S01]  /*5180*/  F2FP.TF32.F32.PACK_B R81, R81 ;  /* 0x00000051ff51723e */ /* 0x000fe200024050ff */
[-C--:B------:R-:W-:Y:S01]  /*5190*/  FMUL R47, R47, R0.reuse ;  /* 0x000000002f2f7220 */ /* 0x080fe20000400000 */
[----:B------:R-:W-:Y:S01]  /*51a0*/  F2FP.TF32.F32.PACK_B R83, R83 ;  /* 0x00000053ff53723e */ /* 0x000fe200024050ff */
[-C--:B------:R-:W-:Y:S01]  /*51b0*/  FMUL R49, R49, R0.reuse ;  /* 0x0000000031317220 */ /* 0x080fe20000400000 */
[----:B------:R-:W-:Y:S01]  /*51c0*/  F2FP.TF32.F32.PACK_B R19, R19 ;  /* 0x00000013ff13723e */ /* 0x000fe200024050ff */
[----:B------:R0:W-:Y:S01]  /*51d0*/  @P0 STG.E desc[UR14][R4.64+0x40], R13 ;  /* 0x0000400d04000986 */ /* 0x0001e2000c10190e */
[----:B------:R-:W-:Y:S01]  /*51e0*/  ISETP.GT.AND P0, PT, R16, 0x8, P2 ;  /* 0x000000081000780c */ /* 0x000fe20001704270 */
[-C--:B------:R-:W-:Y:S01]  /*51f0*/  FMUL R51, R51, R0.reuse ;  /* 0x0000000033337220 */ /* 0x080fe20000400000 */
[----:B------:R-:W-:Y:S01]  /*5200*/  ISETP.GT.AND P2, PT, R15, 0x18, PT ;  /* 0x000000180f00780c */ /* 0x000fe20003f44270 */
[----:B------:R-:W-:Y:S01]  /*5210*/  FMUL R53, R53, R0 ;  /* 0x0000000035357220 */ /* 0x000fe20000400000 */
[----:B------:R-:W-:-:S02]  /*5220*/  P2R R14, PR, RZ, 0x20 ;  /* 0x00000020ff0e7803 */ /* 0x000fc40000000000 */
[----:B------:R-:W-:Y:S02]  /*5230*/  P2R R12, PR, RZ, 0x8 ;  /* 0x00000008ff0c7803 */ /* 0x000fe40000000000 */
[----:B------:R-:W-:Y:S02]  /*5240*/  F2FP.TF32.F32.PACK_B R85, R85 ;  /* 0x00000055ff55723e */ /* 0x000fe400024050ff */
[----:B------:R-:W-:Y:S01]  /*5250*/  F2FP.TF32.F32.PACK_B R87, R87 ;  /* 0x00000057ff57723e */ /* 0x000fe200024050ff */
[----:B0-----:R-:W-:Y:S01]  /*5260*/  FMUL R13, R70, R0 ;  /* 0x00000000460d7220 */ /* 0x001fe20000400000 */
[----:B------:R-:W-:Y:S01]  /*5270*/  F2FP.TF32.F32.PACK_B R25, R25 ;  /* 0x00000019ff19723e */ /* 0x000fe200024050ff */
[----:B------:R-:W-:Y:S01]  /*5280*/  @P0 STG.E desc[UR14][R4.64+0x44], R67 ;  /* 0x0000444304000986 */ /* 0x000fe2000c10190e */
[----:B------:R-:W-:Y:S02]  /*5290*/  ISETP.GT.AND P0, PT, R16, RZ, P2 ;  /* 0x000000ff1000720c */ /* 0x000fe40001704270 */
[----:B------:R-:W-:-:S02]  /*52a0*/  F2FP.TF32.F32.PACK_B R13, R13 ;  /* 0x0000000dff0d723e */ /* 0x000fc400024050ff */
[----:B------:R-:W-:Y:S02]  /*52b0*/  F2FP.TF32.F32.PACK_B R27, R27 ;  /* 0x0000001bff1b723e */ /* 0x000fe400024050ff */
[----:B------:R-:W-:Y:S02]  /*52c0*/  F2FP.TF32.F32.PACK_B R29, R29 ;  /* 0x0000001dff1d723e */ /* 0x000fe400024050ff */
[----:B------:R-:W-:Y:S02]  /*52d0*/  F2FP.TF32.F32.PACK_B R31, R31 ;  /* 0x0000001fff1f723e */ /* 0x000fe400024050ff */
[----:B------:R-:W-:Y:S02]  /*52e0*/  F2FP.TF32.F32.PACK_B R33, R33 ;  /* 0x00000021ff21723e */ /* 0x000fe400024050ff */
[----:B------:R-:W-:Y:S01]  /*52f0*/  F2FP.TF32.F32.PACK_B R35, R35 ;  /* 0x00000023ff23723e */ /* 0x000fe200024050ff */
[----:B------:R0:W-:Y:S01]  /*5300*/  @P0 STG.E desc[UR14][R2.64+0x60], R11 ;  /* 0x0000600b02000986 */ /* 0x0001e2000c10190e */
[----:B------:R-:W-:-:S02]  /*5310*/  ISETP.GT.AND P0, PT, R16, RZ, P1 ;  /* 0x000000ff1000720c */ /* 0x000fc40000f04270 */
[----:B------:R-:W-:Y:S02]  /*5320*/  F2FP.TF32.F32.PACK_B R37, R37 ;  /* 0x00000025ff25723e */ /* 0x000fe400024050ff */
[----:B------:R-:W-:Y:S02]  /*5330*/  F2FP.TF32.F32.PACK_B R39, R39 ;  /* 0x00000027ff27723e */ /* 0x000fe400024050ff */
[----:B------:R-:W-:Y:S02]  /*5340*/  F2FP.TF32.F32.PACK_B R41, R41 ;  /* 0x00000029ff29723e */ /* 0x000fe400024050ff */
[----:B------:R-:W-:Y:S02]  /*5350*/  F2FP.TF32.F32.PACK_B R43, R43 ;  /* 0x0000002bff2b723e */ /* 0x000fe400024050ff */
[----:B------:R-:W-:Y:S01]  /*5360*/  F2FP.TF32.F32.PACK_B R45, R45 ;  /* 0x0000002dff2d723e */ /* 0x000fe200024050ff */
[----:B0-----:R-:W-:Y:S01]  /*5370*/  FMUL R11, R72, R0 ;  /* 0x00000000480b7220 */ /* 0x001fe20000400000 */
[----:B------:R-:W-:Y:S01]  /*5380*/  F2FP.TF32.F32.PACK_B R47, R47 ;  /* 0x0000002fff2f723e */ /* 0x000fe200024050ff */
[----:B------:R-:W-:Y:S01]  /*5390*/  @P0 STG.E desc[UR14][R2.64+0x64], R69 ;  /* 0x0000644502000986 */ /* 0x000fe2000c10190e */
[----:B------:R-:W-:-:S02]  /*53a0*/  ISETP.GT.AND P0, PT, R16, 0x8, P2 ;  /* 0x000000081000780c */ /* 0x000fc40001704270 */
[----:B------:R-:W-:Y:S02]  /*53b0*/  ISETP.GT.AND P2, PT, R15, 0x20, PT ;  /* 0x000000200f00780c */ /* 0x000fe40003f44270 */
[----:B------:R-:W-:Y:S02]  /*53c0*/  F2FP.TF32.F32.PACK_B R11, R11 ;  /* 0x0000000bff0b723e */ /* 0x000fe400024050ff */
[----:B------:R-:W-:Y:S02]  /*53d0*/  F2FP.TF32.F32.PACK_B R49, R49 ;  /* 0x00000031ff31723e */ /* 0x000fe400024050ff */
[----:B------:R-:W-:Y:S02]  /*53e0*/  F2FP.TF32.F32.PACK_B R51, R51 ;  /* 0x00000033ff33723e */ /* 0x000fe400024050ff */
[----:B------:R-:W-:-:S03]  /*53f0*/  F2FP.TF32.F32.PACK_B R53, R53 ;  /* 0x00000035ff35723e */ /* 0x000fc600024050ff */
[----:B------:R0:W-:Y:S01]  /*5400*/  @P0 STG.E desc[UR14][R4.64+0x60], R13 ;  /* 0x0000600d04000986 */ /* 0x0001e2000c10190e */
[----:B------:R-:W-:Y:S02]  /*5410*/  ISETP.GT.AND P0, PT, R16, 0x8, P1 ;  /* 0x000000081000780c */ /* 0x000fe40000f04270 */
[----:B------:R-:W-:Y:S01]  /*5420*/  ISETP.GT.AND P1, PT, R15, 0x21, PT ;  /* 0x000000210f00780c */ /* 0x000fe20003f24270 */
[----:B0-----:R-:W-:-:S10]  /*5430*/  FMUL R13, R74, R0 ;  /* 0x000000004a0d7220 */ /* 0x001fd40000400000 */
[----:B------:R-:W-:Y:S01]  /*5440*/  @P0 STG.E desc[UR14][R4.64+0x64], R71 ;  /* 0x0000644704000986 */ /* 0x000fe2000c10190e */
[----:B------:R-:W-:Y:S02]  /*5450*/  ISETP.GT.AND P0, PT, R16, RZ, P2 ;  /* 0x000000ff1000720c */ /* 0x000fe40001704270 */
[----:B------:R-:W-:-:S11]  /*5460*/  F2FP.TF32.F32.PACK_B R13, R13 ;  /* 0x0000000dff0d723e */ /* 0x000fd600024050ff */
[----:B------:R0:W-:Y:S01]  /*5470*/  @P0 STG.E desc[UR14][R2.64+0x80], R11 ;  /* 0x0000800b02000986 */ /* 0x0001e2000c10190e */
[----:B------:R-:W-:Y:S01]  /*5480*/  ISETP.GT.AND P0, PT, R16, RZ, P1 ;  /* 0x000000ff1000720c */ /* 0x000fe20000f04270 */
[----:B0-----:R-:W-:-:S12]  /*5490*/  FMUL R11, R76, R0 ;  /* 0x000000004c0b7220 */ /* 0x001fd80000400000 */
[----:B------:R-:W-:Y:S01]  /*54a0*/  @P0 STG.E desc[UR14][R2.64+0x84], R73 ;  /* 0x0000844902000986 */ /* 0x000fe2000c10190e */
[----:B------:R-:W-:Y:S02]  /*54b0*/  ISETP.GT.AND P0, PT, R16, 0x8, P2 ;  /* 0x000000081000780c */ /* 0x000fe40001704270 */
[----:B------:R-:W-:Y:S02]  /*54c0*/  F2FP.TF32.F32.PACK_B R11, R11 ;  /* 0x0000000bff0b723e */ /* 0x000fe400024050ff */
[----:B------:R-:W-:-:S09]  /*54d0*/  ISETP.GT.AND P2, PT, R15, 0x38, PT ;  /* 0x000000380f00780c */ /* 0x000fd20003f44270 */
[----:B------:R0:W-:Y:S01]  /*54e0*/  @P0 STG.E desc[UR14][R4.64+0x80], R13 ;  /* 0x0000800d04000986 */ /* 0x0001e2000c10190e */
[----:B------:R-:W-:Y:S01]  /*54f0*/  ISETP.GT.AND P0, PT, R16, 0x8, P1 ;  /* 0x000000081000780c */ /* 0x000fe20000f04270 */
[----:B0-----:R-:W-:-:S12]  /*5500*/  FMUL R13, R78, R0 ;  /* 0x000000004e0d7220 */ /* 0x001fd80000400000 */
        /* <DEDUP_REMOVED lines=8> */
[----:B------:R-:W-:-:S11]  /*5590*/  F2FP.TF32.F32.PACK_B R11, R11 ;  /* 0x0000000bff0b723e */ /* 0x000fd600024050ff */
[----:B------:R0:W-:Y:S01]  /*55a0*/  @P0 STG.E desc[UR14][R4.64+0xa0], R13 ;  /* 0x0000a00d04000986 */ /* 0x0001e2000c10190e */
[C---:B------:R-:W-:Y:S02]  /*55b0*/  ISETP.GT.AND P0, PT, R16.reuse, 0x8, P3 ;  /* 0x000000081000780c */ /* 0x040fe40001f04270 */
[----:B------:R-:W-:Y:S01]  /*55c0*/  ISETP.GT.AND P3, PT, R16, 0x8, P2 ;  /* 0x000000081000780c */ /* 0x000fe20001764270 */
[----:B0-----:R-:W-:-:S10]  /*55d0*/  FMUL R13, R82, R0 ;  /* 0x00000000520d7220 */ /* 0x001fd40000400000 */
[----:B------:R-:W-:Y:S01]  /*55e0*/  @P0 STG.E desc[UR14][R4.64+0xa4], R79 ;  /* 0x0000a44f04000986 */ /* 0x000fe2000c10190e */
[----:B------:R-:W-:Y:S02]  /*55f0*/  ISETP.GT.AND P0, PT, R15, 0x30, PT ;  /* 0x000000300f00780c */ /* 0x000fe40003f04270 */
[----:B------:R-:W-:Y:S02]  /*5600*/  F2FP.TF32.F32.PACK_B R13, R13 ;  /* 0x0000000dff0d723e */ /* 0x000fe400024050ff */
[----:B------:R-:W-:-:S13]  /*5610*/  ISETP.GT.AND P1, PT, R16, RZ, P0 ;  /* 0x000000ff1000720c */ /* 0x000fda0000724270 */
[----:B------:R-:W-:Y:S01]  /*5620*/  @P1 STG.E desc[UR14][R2.64+0xc0], R11 ;  /* 0x0000c00b02001986 */ /* 0x000fe2000c10190e */
[----:B------:R-:W-:-:S13]  /*5630*/  ISETP.GT.AND P1, PT, R16, RZ, P4 ;  /* 0x000000ff1000720c */ /* 0x000fda0002724270 */
[----:B------:R-:W-:Y:S01]  /*5640*/  @P1 STG.E desc[UR14][R2.64+0xc4], R81 ;  /* 0x0000c45102001986 */ /* 0x000fe2000c10190e */
[----:B------:R-:W-:-:S13]  /*5650*/  ISETP.GT.AND P1, PT, R16, 0x8, P0 ;  /* 0x000000081000780c */ /* 0x000fda0000724270 */
[----:B------:R0:W-:Y:S01]  /*5660*/  @P1 STG.E desc[UR14][R4.64+0xc0], R13 ;  /* 0x0000c00d04001986 */ /* 0x0001e2000c10190e */
[----:B------:R-:W-:Y:S01]  /*5670*/  ISETP.GT.AND P1, PT, R16, 0x8, P4 ;  /* 0x000000081000780c */ /* 0x000fe20002724270 */
[----:B0-----:R-:W-:-:S12]  /*5680*/  FMUL R13, R86, R0 ;  /* 0x00000000560d7220 */ /* 0x001fd80000400000 */
[----:B------:R-:W-:Y:S01]  /*5690*/  @P1 STG.E desc[UR14][R4.64+0xc4], R83 ;  /* 0x0000c45304001986 */ /* 0x000fe2000c10190e */
[----:B------:R-:W-:Y:S02]  /*56a0*/  IADD3 R10, P1, R17, R4, RZ ;  /* 0x00000004110a7210 */ /* 0x000fe40007f3e0ff */
[----:B------:R-:W-:-:S03]  /*56b0*/  F2FP.TF32.F32.PACK_B R13, R13 ;  /* 0x0000000dff0d723e */ /* 0x000fc600024050ff */
[----:B------:R-:W-:Y:S01]  /*56c0*/  IMAD.X R11, R9, 0x1, R5, P1 ;  /* 0x00000001090b7824 */ /* 0x000fe200008e0605 */
[----:B------:R-:W-:-:S13]  /*56d0*/  ISETP.GT.AND P1, PT, R16, RZ, P2 ;  /* 0x000000ff1000720c */ /* 0x000fda0001724270 */
[----:B------:R-:W-:Y:S01]  /*56e0*/  @P1 STG.E desc[UR14][R2.64+0xe0], R19 ;  /* 0x0000e01302001986 */ /* 0x000fe2000c10190e */
[----:B------:R-:W-:Y:S01]  /*56f0*/  IADD3 R8, P1, R17, R2, RZ ;  /* 0x0000000211087210 */ /* 0x000fe20007f3e0ff */
[----:B------:R-:W-:-:S04]  /*5700*/  FMUL R17, R24, R0 ;  /* 0x0000000018117220 */ /* 0x000fc80000400000 */
[----:B------:R-:W-:Y:S01]  /*5710*/  IMAD.X R9, R9, 0x1, R3, P1 ;  /* 0x0000000109097824 */ /* 0x000fe200008e0603 */
[----:B------:R-:W-:Y:S02]  /*5720*/  ISETP.GT.AND P1, PT, R15, 0x39, PT ;  /* 0x000000390f00780c */ /* 0x000fe40003f24270 */
[----:B------:R-:W-:Y:S02]  /*5730*/  F2FP.TF32.F32.PACK_B R17, R17 ;  /* 0x00000011ff11723e */ /* 0x000fe400024050ff */
[----:B------:R-:W-:-:S13]  /*5740*/  ISETP.GT.AND P5, PT, R16, RZ, P1 ;  /* 0x000000ff1000720c */ /* 0x000fda0000fa4270 */
[----:B------:R-:W-:Y:S01]  /*5750*/  @P5 STG.E desc[UR14][R2.64+0xe4], R85 ;  /* 0x0000e45502005986 */ /* 0x000fe2000c10190e */
[----:B------:R-:W-:-:S03]  /*5760*/  ISETP.GT.AND P5, PT, R15, RZ, PT ;  /* 0x000000ff0f00720c */ /* 0x000fc60003fa4270 */
[----:B------:R0:W-:Y:S01]  /*5770*/  @P3 STG.E desc[UR14][R4.64+0xe0], R13 ;  /* 0x0000e00d04003986 */ /* 0x0001e2000c10190e */
[----:B------:R-:W-:Y:S01]  /*5780*/  ISETP.GT.AND P3, PT, R16, 0x8, P1 ;  /* 0x000000081000780c */ /* 0x000fe20000f64270 */
[----:B0-----:R-:W-:-:S12]  /*5790*/  FMUL R13, R28, R0 ;  /* 0x000000001c0d7220 */ /* 0x001fd80000400000 */
[----:B------:R0:W-:Y:S01]  /*57a0*/  @P3 STG.E desc[UR14][R4.64+0xe4], R87 ;  /* 0x0000e45704003986 */ /* 0x0001e2000c10190e */
[C---:B------:R-:W-:Y:S02]  /*57b0*/  ISETP.GT.AND P3, PT, R16.reuse, 0x40, P5 ;  /* 0x000000401000780c */ /* 0x040fe40002f64270 */
[----:B------:R-:W-:Y:S02]  /*57c0*/  ISETP.GT.AND P5, PT, R16, 0x48, P5 ;  /* 0x000000481000780c */ /* 0x000fe40002fa4270 */
[----:B------:R-:W-:Y:S01]  /*57d0*/  F2FP.TF32.F32.PACK_B R13, R13 ;  /* 0x0000000dff0d723e */ /* 0x000fe200024050ff */
[----:B0-----:R-:W-:-:S08]  /*57e0*/  FMUL R5, R26, R0 ;  /* 0x000000001a057220 */ /* 0x001fd00000400000 */
[----:B------:R0:W-:Y:S01]  /*57f0*/  @P3 STG.E desc[UR14][R8.64], R17 ;  /* 0x0000001108003986 */ /* 0x0001e2000c10190e */
[C---:B------:R-:W-:Y:S02]  /*5800*/  ISETP.GT.AND P3, PT, R16.reuse, 0x40, P6 ;  /* 0x000000401000780c */ /* 0x040fe40003764270 */
[----:B------:R-:W-:Y:S02]  /*5810*/  ISETP.GT.AND P6, PT, R16, 0x48, P6 ;  /* 0x000000481000780c */ /* 0x000fe400037c4270 */
[----:B------:R-:W-:Y:S01]  /*5820*/  F2FP.TF32.F32.PACK_B R5, R5 ;  /* 0x00000005ff05723e */ /* 0x000fe200024050ff */
[----:B0-----:R-:W-:-:S08]  /*5830*/  FMUL R17, R54, R0 ;  /* 0x0000000036117220 */ /* 0x001fd00000400000 */
[----:B------:R-:W-:Y:S02]  /*5840*/  @P3 IMAD.MOV.U32 R2, RZ, RZ, R8 ;  /* 0x000000ffff023224 */ /* 0x000fe400078e0008 */
[----:B------:R-:W-:Y:S01]  /*5850*/  @P3 IMAD.MOV.U32 R3, RZ, RZ, R9 ;  /* 0x000000ffff033224 */ /* 0x000fe200078e0009 */
[----:B------:R-:W-:-:S04]  /*5860*/  F2FP.TF32.F32.PACK_B R17, R17 ;  /* 0x00000011ff11723e */ /* 0x000fc800024050ff */
[----:B------:R-:W-:Y:S01]  /*5870*/  @P3 STG.E desc[UR14][R2.64+0x4], R25 ;  /* 0x0000041902003986 */ /* 0x000fe2000c10190e */
[----:B------:R-:W-:-:S03]  /*5880*/  ISETP.NE.AND P3, PT, R12, RZ, PT ;  /* 0x000000ff0c00720c */ /* 0x000fc60003f65270 */
[----:B------:R0:W-:Y:S01]  /*5890*/  @P5 STG.E desc[UR14][R10.64], R5 ;  /* 0x000000050a005986 */ /* 0x0001e2000c10190e */
[----:B------:R-:W-:-:S03]  /*58a0*/  ISETP.NE.AND P5, PT, R14, RZ, PT ;  /* 0x000000ff0e00720c */ /* 0x000fc60003fa5270 */
[----:B------:R1:W-:Y:S01]  /*58b0*/  @P6 STG.E desc[UR14][R10.64+0x4], R27 ;  /* 0x0000041b0a006986 */ /* 0x0003e2000c10190e */
[----:B------:R-:W-:-:S04]  /*58c0*/  ISETP.GT.AND P6, PT, R15, 0x8, PT ;  /* 0x000000080f00780c */ /* 0x000fc80003fc4270 */
[----:B------:R-:W-:Y:S01]  /*58d0*/  ISETP.GT.AND P6, PT, R16, 0x40, P6 ;  /* 0x000000401000780c */ /* 0x000fe200037c4270 */
[-C--:B0-----:R-:W-:Y:S01]  /*58e0*/  FMUL R5, R30, R0.reuse ;  /* 0x000000001e057220 */ /* 0x081fe20000400000 */
[----:B-1----:R-:W-:-:S04]  /*58f0*/  FMUL R11, R32, R0 ;  /* 0x00000000200b7220 */ /* 0x002fc80000400000 */
[----:B------:R-:W-:Y:S02]  /*5900*/  F2FP.TF32.F32.PACK_B R5, R5 ;  /* 0x00000005ff05723e */ /* 0x000fe400024050ff */
[----:B------:R-:W-:-:S05]  /*5910*/  F2FP.TF32.F32.PACK_B R11, R11 ;  /* 0x0000000bff0b723e */ /* 0x000fca00024050ff */
[----:B------:R-:W-:Y:S02]  /*5920*/  @P6 IMAD.MOV.U32 R2, RZ, RZ, R8 ;  /* 0x000000ffff026224 */ /* 0x000fe400078e0008 */
[----:B------:R-:W-:-:S05]  /*5930*/  @P6 IMAD.MOV.U32 R3, RZ, RZ, R9 ;  /* 0x000000ffff036224 */ /* 0x000fca00078e0009 */
[----:B------:R0:W-:Y:S01]  /*5940*/  @P6 STG.E desc[UR14][R2.64+0x20], R13 ;  /* 0x0000200d02006986 */ /* 0x0001e2000c10190e */
[----:B------:R-:W-:-:S04]  /*5950*/  ISETP.GT.AND P6, PT, R15, 0x9, PT ;  /* 0x000000090f00780c */ /* 0x000fc80003fc4270 */
[----:B------:R-:W-:Y:S01]  /*5960*/  ISETP.GT.AND P6, PT, R16, 0x40, P6 ;  /* 0x000000401000780c */ /* 0x000fe200037c4270 */
[----:B0-----:R-:W-:-:S05]  /*5970*/  FMUL R13, R48, R0 ;  /* 0x00000000300d7220 */ /* 0x001fca0000400000 */
[----:B------:R-:W-:-:S07]  /*5980*/  F2FP.TF32.F32.PACK_B R13, R13 ;  /* 0x0000000dff0d723e */ /* 0x000fce00024050ff */
[----:B------:R-:W-:Y:S02]  /*5990*/  @P6 IMAD.MOV.U32 R2, RZ, RZ, R8 ;  /* 0x000000ffff026224 */ /* 0x000fe400078e0008 */
[----:B------:R-:W-:-:S05]  /*59a0*/  @P6 IMAD.MOV.U32 R3, RZ, RZ, R9 ;  /* 0x000000ffff036224 */ /* 0x000fca00078e0009 */
[----:B------:R-:W-:Y:S01]  /*59b0*/  @P6 STG.E desc[UR14][R2.64+0x24], R29 ;  /* 0x0000241d02006986 */ /* 0x000fe2000c10190e */
[----:B------:R-:W-:-:S04]  /*59c0*/  ISETP.GT.AND P6, PT, R15, 0x8, PT ;  /* 0x000000080f00780c */ /* 0x000fc80003fc4270 */
[----:B------:R-:W-:-:S13]  /*59d0*/  ISETP.GT.AND P6, PT, R16, 0x48, P6 ;  /* 0x000000481000780c */ /* 0x000fda00037c4270 */
[----:B------:R0:W-:Y:S01]  /*59e0*/  @P6 STG.E desc[UR14][R6.64+0x20], R5 ;  /* 0x0000200506006986 */ /* 0x0001e2000c10190e */
[----:B------:R-:W-:-:S04]  /*59f0*/  ISETP.GT.AND P6, PT, R15, 0x9, PT ;  /* 0x000000090f00780c */ /* 0x000fc80003fc4270 */
[----:B------:R-:W-:Y:S01]  /*5a00*/  ISETP.GT.AND P6, PT, R16, 0x48, P6 ;  /* 0x000000481000780c */ /* 0x000fe200037c4270 */
[----:B0-----:R-:W-:-:S05]  /*5a10*/  FMUL R5, R34, R0 ;  /* 0x0000000022057220 */ /* 0x001fca0000400000 */
[----:B------:R-:W-:-:S07]  /*5a20*/  F2FP.TF32.F32.PACK_B R5, R5 ;  /* 0x00000005ff05723e */ /* 0x000fce00024050ff */
[----:B------:R-:W-:Y:S02]  /*5a30*/  @P6 IMAD.MOV.U32 R2, RZ, RZ, R6 ;  /* 0x000000ffff026224 */ /* 0x000fe400078e0006 */
[----:B------:R-:W-:-:S05]  /*5a40*/  @P6 IMAD.MOV.U32 R3, RZ, RZ, R7 ;  /* 0x000000ffff036224 */ /* 0x000fca00078e0007 */
[----:B------:R0:W-:Y:S01]  /*5a50*/  @P6 STG.E desc[UR14][R2.64+0x24], R31 ;  /* 0x0000241f02006986 */ /* 0x0001e2000c10190e */
[----:B------:R-:W-:-:S04]  /*5a60*/  ISETP.GT.AND P6, PT, R15, 0x10, PT ;  /* 0x000000100f00780c */ /* 0x000fc80003fc4270 */
[----:B------:R-:W-:-:S13]  /*5a70*/  ISETP.GT.AND P6, PT, R16, 0x40, P6 ;  /* 0x000000401000780c */ /* 0x000fda00037c4270 */
[----:B0-----:R-:W-:Y:S02]  /*5a80*/  @P6 IMAD.MOV.U32 R2, RZ, RZ, R8 ;  /* 0x000000ffff026224 */ /* 0x001fe400078e0008 */
        /* <DEDUP_REMOVED lines=62> */
[----:B------:R-:W-:Y:S01]  /*5e70*/  ISETP.GT.AND P6, PT, R15, 0x21, PT ;  /* 0x000000210f00780c */ /* 0x000fe20003fc4270 */
[----:B------:R-:W-:-:S03]  /*5e80*/  FMUL R15, R52, R0 ;  /* 0x00000000340f7220 */ /* 0x000fc60000400000 */
[----:B------:R-:W-:Y:S02]  /*5e90*/  ISETP.GT.AND P6, PT, R16, 0x48, P6 ;  /* 0x000000481000780c */ /* 0x000fe400037c4270 */
[----:B------:R-:W-:Y:S01]  /*5ea0*/  F2FP.TF32.F32.PACK_B R15, R15 ;  /* 0x0000000fff0f723e */ /* 0x000fe200024050ff */
[----:B0-----:R-:W-:-:S05]  /*5eb0*/  FMUL R5, R46, R0 ;  /* 0x000000002e057220 */ /* 0x001fca0000400000 */
[----:B------:R-:W-:-:S05]  /*5ec0*/  F2FP.TF32.F32.PACK_B R5, R5 ;  /* 0x00000005ff05723e */ /* 0x000fca00024050ff */
[----:B------:R-:W-:Y:S02]  /*5ed0*/  @P6 IMAD.MOV.U32 R2, RZ, RZ, R6 ;  /* 0x000000ffff026224 */ /* 0x000fe400078e0006 */
[----:B------:R-:W-:-:S05]  /*5ee0*/  @P6 IMAD.MOV.U32 R3, RZ, RZ, R7 ;  /* 0x000000ffff036224 */ /* 0x000fca00078e0007 */
[----:B------:R0:W-:Y:S01]  /*5ef0*/  @P6 STG.E desc[UR14][R2.64+0x84], R43 ;  /* 0x0000842b02006986 */ /* 0x0001e2000c10190e */
[C---:B------:R-:W-:Y:S02]  /*5f00*/  ISETP.GT.AND P6, PT, R16.reuse, 0x40, P5 ;  /* 0x000000401000780c */ /* 0x040fe40002fc4270 */
[----:B------:R-:W-:-:S11]  /*5f10*/  ISETP.GT.AND P5, PT, R16, 0x48, P5 ;  /* 0x000000481000780c */ /* 0x000fd60002fa4270 */
[----:B0-----:R-:W-:Y:S02]  /*5f20*/  @P6 IMAD.MOV.U32 R2, RZ, RZ, R8 ;  /* 0x000000ffff026224 */ /* 0x001fe400078e0008 */
[----:B------:R-:W-:-:S05]  /*5f30*/  @P6 IMAD.MOV.U32 R3, RZ, RZ, R9 ;  /* 0x000000ffff036224 */ /* 0x000fca00078e0009 */
[----:B------:R0:W-:Y:S01]  /*5f40*/  @P6 STG.E desc[UR14][R2.64+0xa0], R11 ;  /* 0x0000a00b02006986 */ /* 0x0001e2000c10190e */
[C---:B------:R-:W-:Y:S02]  /*5f50*/  ISETP.GT.AND P6, PT, R16.reuse, 0x40, P3 ;  /* 0x000000401000780c */ /* 0x040fe40001fc4270 */
[----:B------:R-:W-:Y:S01]  /*5f60*/  ISETP.GT.AND P3, PT, R16, 0x48, P3 ;  /* 0x000000481000780c */ /* 0x000fe20001f64270 */
[-C--:B0-----:R-:W-:Y:S01]  /*5f70*/  FMUL R11, R50, R0.reuse ;  /* 0x00000000320b7220 */ /* 0x081fe20000400000 */
[----:B------:R-:W-:-:S09]  /*5f80*/  FMUL R0, R55, R0 ;  /* 0x0000000037007220 */ /* 0x000fd20000400000 */
[----:B------:R-:W-:Y:S02]  /*5f90*/  @P6 IMAD.MOV.U32 R2, RZ, RZ, R8 ;  /* 0x000000ffff026224 */ /* 0x000fe400078e0008 */
[----:B------:R-:W-:Y:S01]  /*5fa0*/  @P6 IMAD.MOV.U32 R3, RZ, RZ, R9 ;  /* 0x000000ffff036224 */ /* 0x000fe200078e0009 */
[----:B------:R-:W-:-:S04]  /*5fb0*/  F2FP.TF32.F32.PACK_B R11, R11 ;  /* 0x0000000bff0b723e */ /* 0x000fc800024050ff */
[----:B------:R0:W-:Y:S01]  /*5fc0*/  @P6 STG.E desc[UR14][R2.64+0xa4], R45 ;  /* 0x0000a42d02006986 */ /* 0x0001e2000c10190e */
[C---:B------:R-:W-:Y:S02]  /*5fd0*/  ISETP.GT.AND P6, PT, R16.reuse, 0x40, P0 ;  /* 0x000000401000780c */ /* 0x040fe400007c4270 */
[----:B------:R-:W-:Y:S01]  /*5fe0*/  ISETP.GT.AND P0, PT, R16, 0x48, P0 ;  /* 0x000000481000780c */ /* 0x000fe20000704270 */
[----:B0-----:R-:W-:Y:S02]  /*5ff0*/  @P5 IMAD.MOV.U32 R2, RZ, RZ, R6 ;  /* 0x000000ffff025224 */ /* 0x001fe400078e0006 */
[----:B------:R-:W-:-:S05]  /*6000*/  @P5 IMAD.MOV.U32 R3, RZ, RZ, R7 ;  /* 0x000000ffff035224 */ /* 0x000fca00078e0007 */
        /* <DEDUP_REMOVED lines=15> */
[----:B------:R0:W-:Y:S02]  /*6100*/  @P5 STG.E desc[UR14][R2.64+0xc4], R49 ;  /* 0x0000c43102005986 */ /* 0x0001e4000c10190e */
        /* <DEDUP_REMOVED lines=8> */
[----:B------:R0:W-:Y:S04]  /*6190*/  @P6 STG.E desc[UR14][R2.64+0xe0], R15 ;  /* 0x0000e00f02006986 */ /* 0x0001e8000c10190e */
[----:B------:R1:W-:Y:S01]  /*61a0*/  @P3 STG.E desc[UR14][R8.64+0xe4], R53 ;  /* 0x0000e43508003986 */ /* 0x0003e2000c10190e */
[----:B0-----:R-:W-:Y:S02]  /*61b0*/  @P2 IMAD.MOV.U32 R2, RZ, RZ, R6 ;  /* 0x000000ffff022224 */ /* 0x001fe400078e0006 */
[----:B------:R-:W-:-:S05]  /*61c0*/  @P2 IMAD.MOV.U32 R3, RZ, RZ, R7 ;  /* 0x000000ffff032224 */ /* 0x000fca00078e0007 */
[----:B------:R1:W-:Y:S01]  /*61d0*/  @P2 STG.E desc[UR14][R2.64+0xe0], R17 ;  /* 0x0000e01102002986 */ /* 0x0003e2000c10190e */
[----:B------:R-:W-:Y:S05]  /*61e0*/  @!P1 EXIT ;  /* 0x000000000000994d */ /* 0x000fea0003800000 */
[----:B-1----:R-:W-:-:S05]  /*61f0*/  F2FP.TF32.F32.PACK_B R3, R0 ;  /* 0x00000000ff03723e */ /* 0x002fca00024050ff */
[----:B------:R-:W-:Y:S01]  /*6200*/  STG.E desc[UR14][R6.64+0xe4], R3 ;  /* 0x0000e40306007986 */ /* 0x000fe2000c10190e */
[----:B------:R-:W-:Y:S05]  /*6210*/  EXIT ;  /* 0x000000000000794d */ /* 0x000fea0003800000 */
.L_x_9:
[----:B------:R-:W-:-:S13]  /*6220*/  ISETP.NE.AND P0, PT, R6, RZ, PT ;  /* 0x000000ff0600720c */ /* 0x000fda0003f05270 */
[----:B------:R-:W-:Y:S05]  /*6230*/  @P0 EXIT ;  /* 0x000000000000094d */ /* 0x000fea0003800000 */
[----:B------:R-:W-:-:S13]  /*6240*/  ELECT P0, URZ, PT ;  /* 0x00000000003f782f */ /* 0x000fda0003800000 */
[----:B------:R-:W-:Y:S05]  /*6250*/  @!P0 BRA `(.L_x_144) ;  /* 0x0000004800788947 */ /* 0x000fea0003800000 */
[----:B------:R-:W-:Y:S02]  /*6260*/  ISETP.GE.AND P0, PT, R3, 0x1, PT ;  /* 0x000000010300780c */ /* 0x000fe40003f06270 */
[----:B------:R-:W-:-:S04]  /*6270*/  SHF.R.S32.HI R7, RZ, 0x1f, R8 ;  /* 0x0000001fff077819 */ /* 0x000fc80000011408 */
[----:B------:R-:W-:-:S07]  /*6280*/  LEA.HI R7, R7, R8, RZ, 0x7 ;  /* 0x0000000807077211 */ /* 0x000fce00078f38ff */
[----:B------:R-:W-:Y:S05]  /*6290*/  @!P0 BRA `(.L_x_144) ;  /* 0x0000004800688947 */ /* 0x000fea0003800000 */
[----:B------:R-:W-:Y:S01]  /*62a0*/  LOP3.LUT R7, R7, 0xffffff80, RZ, 0xc0, !PT ;  /* 0xffffff8007077812 */ /* 0x000fe200078ec0ff */
[----:B------:R-:W-:Y:S01]  /*62b0*/  IMAD.SHL.U32 R16, R4, 0x80, RZ ;  /* 0x0000008004107824 */ /* 0x000fe200078e00ff */
[----:B------:R-:W-:Y:S01]  /*62c0*/  LOP3.LUT P0, RZ, R8, 0x1f, RZ, 0xc0, !PT ;  /* 0x0000001f08ff7812 */ /* 0x000fe2000780c0ff */
[----:B------:R-:W-:Y:S01]  /*62d0*/  IMAD.SHL.U32 R17, R5, 0x40, RZ ;  /* 0x0000004005117824 */ /* 0x000fe200078e00ff */
[----:B------:R-:W-:Y:S01]  /*62e0*/  LOP3.LUT R48, R2, 0x2, RZ, 0xfc, !PT ;  /* 0x0000000202307812 */ /* 0x000fe200078efcff */
[----:B------:R-:W-:Y:S01]  /*62f0*/  IMAD.IADD R7, R8, 0x1, -R7 ;  /* 0x0000000108077824 */ /* 0x000fe200078e0a07 */
[----:B------:R-:W-:Y:S01]  /*6300*/  CS2R R8, SRZ ;  /* 0x0000000000087805 */ /* 0x000fe2000001ff00 */
[----:B-----5:R-:W-:Y:S02]  /*6310*/  IMAD.MOV.U32 R0, RZ, RZ, RZ ;  /* 0x000000ffff007224 */ /* 0x020fe400078e00ff */
[----:B------:R-:W-:Y:S01]  /*6320*/  IMAD.MOV.U32 R6, RZ, RZ, 0x1 ;  /* 0x00000001ff067424 */ /* 0x000fe200078e00ff */
[C---:B------:R-:W-:Y:S01]  /*6330*/  ISETP.NE.AND P1, PT, R7.reuse, RZ, PT ;  /* 0x000000ff0700720c */ /* 0x040fe20003f25270 */
[----:B------:R-:W-:Y:S01]  /*6340*/  IMAD.MOV.U32 R11, RZ, RZ, RZ ;  /* 0x000000ffff0b7224 */ /* 0x000fe200078e00ff */
[----:B------:R-:W-:Y:S01]  /*6350*/  ISETP.NE.OR P0, PT, R7, RZ, !P0 ;  /* 0x000000ff0700720c */ /* 0x000fe20004705670 */
[----:B------:R-:W-:-:S02]  /*6360*/  IMAD.MOV.U32 R7, RZ, RZ, R3 ;  /* 0x000000ffff077224 */ /* 0x000fc400078e0003 */
[----:B------:R-:W-:Y:S02]  /*6370*/  IMAD.MOV.U32 R4, RZ, RZ, RZ ;  /* 0x000000ffff047224 */ /* 0x000fe400078e00ff */
[C---:B------:R-:W-:Y:S02]  /*6380*/  VIADD R26, R16.reuse, 0x8 ;  /* 0x00000008101a7836 */ /* 0x040fe40000000000 */
[C---:B------:R-:W-:Y:S02]  /*6390*/  VIADD R27, R16.reuse, 0x10 ;  /* 0x00000010101b7836 */ /* 0x040fe40000000000 */
[C---:B------:R-:W-:Y:S02]  /*63a0*/  VIADD R28, R16.reuse, 0x18 ;  /* 0x00000018101c7836 */ /* 0x040fe40000000000 */
[C---:B------:R-:W-:Y:S02]  /*63b0*/  VIADD R29, R16.reuse, 0x20 ;  /* 0x00000020101d7836 */ /* 0x040fe40000000000 */
[----:B------:R-:W-:-:S02]  /*63c0*/  VIADD R30, R16, 0x28 ;  /* 0x00000028101e7836 */ /* 0x000fc40000000000 */
[C---:B------:R-:W-:Y:S02]  /*63d0*/  VIADD R31, R16.reuse, 0x30 ;  /* 0x00000030101f7836 */ /* 0x040fe40000000000 */
        /* <DEDUP_REMOVED lines=8> */
[----:B------:R-:W-:Y:S02]  /*6460*/  VIADD R40, R16, 0x78 ;  /* 0x0000007810287836 */ /* 0x000fe40000000000 */
[C---:B------:R-:W-:Y:S02]  /*6470*/  VIADD R41, R17.reuse, 0x8 ;  /* 0x0000000811297836 */ /* 0x040fe40000000000 */
[----:B------:R-:W-:-:S02]  /*6480*/  VIADD R42, R17, 0x10 ;  /* 0x00000010112a7836 */ /* 0x000fc40000000000 */
[C---:B------:R-:W-:Y:S02]  /*6490*/  VIADD R43, R17.reuse, 0x18 ;  /* 0x00000018112b7836 */ /* 0x040fe40000000000 */
[C---:B------:R-:W-:Y:S02]  /*64a0*/  VIADD R44, R17.reuse, 0x20 ;  /* 0x00000020112c7836 */ /* 0x040fe40000000000 */
[C---:B------:R-:W-:Y:S02]  /*64b0*/  VIADD R45, R17.reuse, 0x28 ;  /* 0x00000028112d7836 */ /* 0x040fe40000000000 */
[C---:B------:R-:W-:Y:S02]  /*64c0*/  VIADD R46, R17.reuse, 0x30 ;  /* 0x00000030112e7836 */ /* 0x040fe40000000000 */
[----:B------:R-:W-:-:S07]  /*64d0*/  VIADD R47, R17, 0x38 ;  /* 0x00000038112f7836 */ /* 0x000fce0000000000 */
.L_x_148:
[----:B------:R-:W0:Y:S01]  /*64e0*/  S2R R10, SR_CgaCtaId ;  /* 0x00000000000a7919 */ /* 0x000e220000008800 */
[----:B------:R-:W-:-:S04]  /*64f0*/  MOV R5, 0x400 ;  /* 0x0000040000057802 */ /* 0x000fc80000000f00 */
[----:B0-----:R-:W-:Y:S02]  /*6500*/  LEA R19, R10, R5, 0x18 ;  /* 0x000000050a137211 */ /* 0x001fe400078ec0ff */
[----:B------:R-:W-:-:S03]  /*6510*/  SHF.L.U32 R5, R6, 0x1f, RZ ;  /* 0x0000001f06057819 */ /* 0x000fc600000006ff */
[----:B------:R-:W-:-:S07]  /*6520*/  IMAD R10, R0, 0x8, R19 ;  /* 0x00000008000a7824 */ /* 0x000fce00078e0213 */
.L_x_145:
[----:B0-----:R0:W1:Y:S02]  /*6530*/  SYNCS.PHASECHK.TRANS64.TRYWAIT P2, [R10+URZ+0x30020], R5 ;  /* 0x030020050a0075a7 */ /* 0x001064000804017f */
[----:B-1----:R-:W-:Y:S05]  /*6540*/  @!P2 NANOSLEEP.SYNCS 0x989680 ;  /* 0x009896800000a95d */ /* 0x002fea0003900000 */
[----:B------:R-:W1:Y:S02]  /*6550*/  @!P2 SYNCS.PHASECHK.TRANS64 P2, [R10+URZ+0x30020], R5 ;  /* 0x030020050a00a5a7 */ /* 0x000e64000804007f */
[----:B-1----:R-:W-:Y:S05]  /*6560*/  @!P2 BRA `(.L_x_145) ;  /* 0xfffffffc00f0a947 */ /* 0x002fea000383ffff */
[----:B0-----:R-:W0:Y:S02]  /*6570*/  @!P1 LDC R5, c[0x0][0x580] ;  /* 0x00016000ff059b82 */ /* 0x001e240000000800 */
[----:B0-----:R0:W-:Y:S02]  /*6580*/  @!P1 SYNCS.ARRIVE.TRANS64 RZ, [R10+URZ+0x30000], R5 ;  /* 0x030000050aff99a7 */ /* 0x0011e4000800003f */
[----:B0-----:R-:W-:-:S04]  /*6590*/  PRMT R5, R48, 0x9910, RZ ;  /* 0x0000991030057816 */ /* 0x001fc800000000ff */
[----:B------:R-:W-:-:S13]  /*65a0*/  ISETP.NE.AND P2, PT, R5, 0x2, PT ;  /* 0x000000020500780c */ /* 0x000fda0003f45270 */
[----:B------:R-:W-:Y:S05]  /*65b0*/  @P2 BRA `(.L_x_146) ;  /* 0x0000000000042947 */ /* 0x000fea0003800000 */
[----:B------:R-:W-:Y:S01]  /*65c0*/  BPT.TRAP 0x1 ;  /* 0x000000040000795c */ /* 0x000fe20000300000 */
.L_x_146:
[----:B------:R-:W-:Y:S05]  /*65d0*/  @P0 BRA `(.L_x_147) ;  /* 0x0000000000040947 */ /* 0x000fea0003800000 */
[----:B------:R-:W-:Y:S01]  /*65e0*/  BPT.TRAP 0x1 ;  /* 0x000000040000795c */ /* 0x000fe20000300000 */
.L_x_147:
[----:B------:R-:W-:Y:S01]  /*65f0*/  ULDC UR15, c[0x0][0x380] ;  /* 0x0000e000000f7ab9 */ /* 0x000fe20000000800 */
[----:B------:R-:W-:Y:S01]  /*6600*/  R2UR UR52, R27 ;  /* 0x000000001b3472ca */ /* 0x000fe200000e0000 */
[----:B------:R-:W-:Y:S01]  /*6610*/  UISETP.NE.AND UP1, UPT, UR15, 0x1, UPT ;  /* 0x000000010f00788c */ /* 0x000fe2000bf25270 */
[----:B------:R-:W-:Y:S01]  /*6620*/  R2UR UR48, R16 ;  /* 0x00000000103072ca */ /* 0x000fe200000e0000 */
[----:B------:R-:W-:Y:S01]  /*6630*/  ULDC UR31, c[0x0][0x38c] ;  /* 0x0000e300001f7ab9 */ /* 0x000fe20000000800 */
[----:B------:R-:W-:Y:S01]  /*6640*/  R2UR UR49, R26 ;  /* 0x000000001a3172ca */ /* 0x000fe200000e0000 */
[----:B------:R-:W-:Y:S01]  /*6650*/  UISETP.NE.AND UP2, UPT, UR31, 0x1, UPT ;  /* 0x000000011f00788c */ /* 0x000fe2000bf45270 */
[----:B------:R-:W-:Y:S01]  /*6660*/  R2UR UR54, R30 ;  /* 0x000000001e3672ca */ /* 0x000fe200000e0000 */
[----:B------:R-:W0:Y:S01]  /*6670*/  LDC.64 R12, c[0x0][0x3f8] ;  /* 0x0000fe00ff0c7b82 */ /* 0x000e220000000a00 */
[----:B------:R-:W-:Y:S01]  /*6680*/  R2UR UR51, R28 ;  /* 0x000000001c3372ca */ /* 0x000fe200000e0000 */
[----:B------:R-:W-:Y:S01]  /*6690*/  ULDC.64 UR60, c[0x0][0x3c8] ;  /* 0x0000f200003c7ab9 */ /* 0x000fe20000000a00 */
[----:B------:R-:W-:Y:S01]  /*66a0*/  R2UR UR55, R29 ;  /* 0x000000001d3772ca */ /* 0x000fe200000e0000 */
[----:B------:R-:W-:Y:S01]  /*66b0*/  ULDC.64 UR42, c[0x0][0x198] ;  /* 0x00006600002a7ab9 */ /* 0x000fe20000000a00 */
[----:B------:R-:W-:Y:S01]  /*66c0*/  @UP1 ULDC UR16, c[0x0][0x384] ;  /* 0x0000e10000101ab9 */ /* 0x000fe20000000800 */
[----:B------:R-:W-:Y:S01]  /*66d0*/  @UP1 ULDC UR10, c[0x0][0x384] ;  /* 0x0000e100000a1ab9 */ /* 0x000fe20000000800 */
[----:B------:R-:W-:Y:S01]  /*66e0*/  UIMAD.WIDE.U32 UR16, UR52, UR16, URZ ;  /* 0x00000010341072a5 */ /* 0x000fe2000f8e003f */
[----:B------:R-:W-:Y:S01]  /*66f0*/  R2UR UR56, R32 ;  /* 0x00000000203872ca */ /* 0x000fe200000e0000 */
[----:B------:R-:W-:Y:S01]  /*6700*/  @UP1 ULDC UR21, c[0x0][0x388] ;  /* 0x0000e20000151ab9 */ /* 0x000fe20000000800 */
[----:B------:R-:W-:Y:S01]  /*6710*/  UMOV UR26, UR52 ;  /* 0x00000034001a7c82 */ /* 0x000fe20008000000 */
[----:B------:R-:W-:Y:S01]  /*6720*/  UIMAD.WIDE.U32 UR10, UR48, UR10, URZ ;  /* 0x0000000a300a72a5 */ /* 0x000fe2000f8e003f */
[----:B------:R-:W-:Y:S01]  /*6730*/  R2UR UR53, R31 ;  /* 0x000000001f3572ca */ /* 0x000fe200000e0000 */
[----:B------:R-:W-:Y:S01]  /*6740*/  @UP1 USHF.R.U32.HI UR26, URZ, UR21, UR17 ;  /* 0x000000153f1a1299 */ /* 0x000fe20008011611 */
[----:B---34-:R-:W1:Y:S01]  /*6750*/  LDC.64 R14, c[0x0][0x3d0] ;  /* 0x0000f400ff0e7b82 */ /* 0x018e620000000a00 */
[----:B------:R-:W-:Y:S01]  /*6760*/  @UP1 ULDC UR14, c[0x0][0x388] ;  /* 0x0000e200000e1ab9 */ /* 0x000fe20000000800 */
[----:B------:R-:W-:Y:S01]  /*6770*/  UMOV UR19, UR48 ;  /* 0x0000003000137c82 */ /* 0x000fe20008000000 */
[----:B------:R-:W-:Y:S01]  /*6780*/  @UP1 ULDC UR12, c[0x0][0x384] ;  /* 0x0000e100000c1ab9 */ /* 0x000fe20000000800 */
[----:B------:R-:W-:Y:S01]  /*6790*/  @UP2 ULDC.64 UR4, c[0x0][0x390] ;  /* 0x0000e40000042ab9 */ /* 0x000fe20000000a00 */
[----:B------:R-:W-:Y:S01]  /*67a0*/  @UP1 USHF.R.U32.HI UR19, URZ, UR14, UR11 ;  /* 0x0000000e3f131299 */ /* 0x000fe2000801160b */
[----:B------:R-:W-:Y:S01]  /*67b0*/  R2UR UR24, R33 ;  /* 0x00000000211872ca */ /* 0x000fe200000e0000 */
[----:B------:R-:W-:Y:S01]  /*67c0*/  UIMAD.WIDE.U32 UR12, UR49, UR12, URZ ;  /* 0x0000000c310c72a5 */ /* 0x000fe2000f8e003f */
[----:B------:R-:W-:Y:S01]  /*67d0*/  R2UR UR39, R16 ;  /* 0x00000000102772ca */ /* 0x000fe200000e0000 */
[----:B------:R-:W-:Y:S01]  /*67e0*/  UIMAD.WIDE.U32 UR22, UR26, UR4, URZ ;  /* 0x000000041a1672a5 */ /* 0x000fe2000f8e003f */
[----:B0-----:R-:W-:Y:S01]  /*67f0*/  IMAD R5, R11, UR61, R12 ;  /* 0x0000003d0b057c24 */ /* 0x001fe2000f8e020c */
[----:B------:R-:W-:Y:S01]  /*6800*/  @UP2 ULDC.64 UR8, c[0x0][0x390] ;  /* 0x0000e40000082ab9 */ /* 0x000fe20000000a00 */
[----:B------:R-:W-:Y:S01]  /*6810*/  @UP1 ULDC UR18, c[0x0][0x388] ;  /* 0x0000e20000121ab9 */ /* 0x000fe20000000800 */
[----:B------:R-:W-:Y:S01]  /*6820*/  UMOV UR20, UR49 ;  /* 0x0000003100147c82 */ /* 0x000fe20008000000 */
[----:B------:R-:W-:Y:S01]  /*6830*/  UIMAD.WIDE.U32 UR10, UR19, UR8, URZ ;  /* 0x00000008130a72a5 */ /* 0x000fe2000f8e003f */
[----:B------:R-:W-:Y:S01]  /*6840*/  R2UR UR25, R26 ;  /* 0x000000001a1972ca */ /* 0x000fe200000e0000 */
[----:B------:R-:W-:Y:S01]  /*6850*/  @UP1 USHF.R.U32.HI UR20, URZ, UR18, UR13 ;  /* 0x000000123f141299 */ /* 0x000fe2000801160d */
[----:B------:R-:W-:Y:S01]  /*6860*/  R2UR UR57, R34 ;  /* 0x00000000223972ca */ /* 0x000fe200000e0000 */
[----:B------:R-:W-:Y:S01]  /*6870*/  @UP2 ULDC.64 UR6, c[0x0][0x390] ;  /* 0x0000e40000062ab9 */ /* 0x000fe20000000a00 */
[----:B------:R-:W-:Y:S01]  /*6880*/  UMOV UR30, UR26 ;  /* 0x0000001a001e7c82 */ /* 0x000fe20008000000 */
[----:B------:R-:W-:Y:S01]  /*6890*/  @UP1 ULDC UR22, c[0x0][0x384] ;  /* 0x0000e10000161ab9 */ /* 0x000fe20000000800 */
[----:B------:R-:W-:Y:S01]  /*68a0*/  UIMAD.WIDE.U32 UR12, UR20, UR6, URZ ;  /* 0x00000006140c72a5 */ /* 0x000fe2000f8e003f */
[----:B------:R-:W-:Y:S01]  /*68b0*/  R2UR UR47, R35 ;  /* 0x00000000232f72ca */ /* 0x000fe200000e0000 */
[----:B------:R-:W-:Y:S01]  /*68c0*/  @UP2 USHF.R.U32.HI UR30, URZ, UR5, UR23 ;  /* 0x000000053f1e2299 */ /* 0x000fe20008011617 */
[----:B-1----:R-:W-:Y:S01]  /*68d0*/  IMAD R14, R9, R14, R13 ;  /* 0x0000000e090e7224 */ /* 0x002fe200078e020d */
[----:B------:R-:W-:Y:S01]  /*68e0*/  UIMAD.WIDE.U32 UR22, UR54, UR22, URZ ;  /* 0x00000016361672a5 */ /* 0x000fe2000f8e003f */
[----:B------:R-:W-:Y:S01]  /*68f0*/  R2UR UR61, R27 ;  /* 0x000000001b3d72ca */ /* 0x000fe200000e0000 */
[----:B------:R-:W-:Y:S01]  /*6900*/  UMOV UR18, UR19 ;  /* 0x0000001300127c82 */ /* 0x000fe20008000000 */
[----:B------:R-:W-:Y:S01]  /*6910*/  @UP1 ULDC UR10, c[0x0][0x384] ;  /* 0x0000e100000a1ab9 */ /* 0x000fe20000000800 */
[----:B------:R-:W-:Y:S01]  /*6920*/  @UP2 USHF.R.U32.HI UR18, URZ, UR9, UR11 ;  /* 0x000000093f122299 */ /* 0x000fe2000801160b */
[----:B------:R-:W-:Y:S01]  /*6930*/  IMAD.U32 R5, R14, 0x20, R5 ;  /* 0x000000200e057824 */ /* 0x000fe200078e0005 */
[----:B------:R-:W-:Y:S01]  /*6940*/  @UP1 ULDC UR21, c[0x0][0x388] ;  /* 0x0000e20000151ab9 */ /* 0x000fe20000000800 */
[----:B------:R-:W-:Y:S01]  /*6950*/  UMOV UR34, UR54 ;  /* 0x0000003600227c82 */ /* 0x000fe20008000000 */
[----:B------:R-:W-:Y:S01]  /*6960*/  UIMAD.WIDE.U32 UR10, UR51, UR10, URZ ;  /* 0x0000000a330a72a5 */ /* 0x000fe2000f8e003f */
[----:B------:R-:W-:Y:S01]  /*6970*/  VIADD R13, R11, 0x1 ;  /* 0x000000010b0d7836 */ /* 0x000fe20000000000 */
[----:B------:R-:W-:Y:S01]  /*6980*/  @UP1 USHF.R.U32.HI UR34, URZ, UR21, UR23 ;  /* 0x000000153f221299 */ /* 0x000fe20008011617 */
[----:B------:R-:W-:Y:S01]  /*6990*/  VIADD R12, R9, 0x1 ;  /* 0x00000001090c7836 */ /* 0x000fe20000000000 */
[----:B------:R-:W-:Y:S01]  /*69a0*/  @UP1 ULDC UR14, c[0x0][0x388] ;  /* 0x0000e200000e1ab9 */ /* 0x000fe20000000800 */
[----:B------:R-:W-:Y:S01]  /*69b0*/  UMOV UR17, UR20 ;  /* 0x0000001400117c82 */ /* 0x000fe20008000000 */
[----:B------:R-:W-:Y:S01]  /*69c0*/  UMOV UR27, UR51 ;  /* 0x00000033001b7c82 */ /* 0x000fe20008000000 */
[----:B------:R-:W-:Y:S01]  /*69d0*/  @UP1 ULDC UR12, c[0x0][0x384] ;  /* 0x0000e100000c1ab9 */ /* 0x000fe20000000800 */
[----:B------:R-:W-:Y:S01]  /*69e0*/  @UP2 ULDC.64 UR4, c[0x0][0x390] ;  /* 0x0000e40000042ab9 */ /* 0x000fe20000000a00 */
[----:B------:R-:W-:Y:S01]  /*69f0*/  @UP2 USHF.R.U32.HI UR17, URZ, UR7, UR13 ;  /* 0x000000073f112299 */ /* 0x000fe2000801160d */
[----:B------:R-:W-:Y:S01]  /*6a00*/  ISETP.GT.AND P6, PT, R7, 0x1, PT ;  /* 0x000000010700780c */ /* 0x000fe20003fc4270 */
[----:B------:R-:W-:-:S02]  /*6a10*/  @UP1 USHF.R.U32.HI UR27, URZ, UR14, UR11 ;  /* 0x0000000e3f1b1299 */ /* 0x000fc4000801160b */
[----:B------:R-:W-:Y:S02]  /*6a20*/  UIMAD.WIDE.U32 UR12, UR55, UR12, URZ ;  /* 0x0000000c370c72a5 */ /* 0x000fe4000f8e003f */
[----:B------:R-:W-:Y:S01]  /*6a30*/  UIMAD.WIDE.U32 UR10, UR34, UR4, URZ ;  /* 0x00000004220a72a5 */ /* 0x000fe2000f8e003f */
[----:B------:R-:W-:Y:S01]  /*6a40*/  @UP1 ULDC UR16, c[0x0][0x388] ;  /* 0x0000e20000101ab9 */ /* 0x000fe20000000800 */
[----:B------:R-:W-:Y:S01]  /*6a50*/  UMOV UR41, UR55 ;  /* 0x0000003700297c82 */ /* 0x000fe20008000000 */
[----:B------:R-:W-:Y:S01]  /*6a60*/  @UP1 USHF.R.U32.HI UR41, URZ, UR16, UR13 ;  /* 0x000000103f291299 */ /* 0x000fe2000801160d */
[----:B------:R-:W-:Y:S01]  /*6a70*/  @UP2 ULDC.64 UR6, c[0x0][0x390] ;  /* 0x0000e40000062ab9 */ /* 0x000fe20000000a00 */
[----:B------:R-:W-:Y:S02]  /*6a80*/  UMOV UR33, UR34 ;  /* 0x0000002200217c82 */ /* 0x000fe40008000000 */
[----:B------:R-:W-:Y:S01]  /*6a90*/  @UP1 ULDC UR10, c[0x0][0x384] ;  /* 0x0000e100000a1ab9 */ /* 0x000fe20000000800 */
[----:B------:R-:W-:Y:S01]  /*6aa0*/  @UP2 ULDC.64 UR8, c[0x0][0x390] ;  /* 0x0000e40000082ab9 */ /* 0x000fe20000000a00 */
[----:B------:R-:W-:-:S02]  /*6ab0*/  UIMAD.WIDE.U32 UR12, UR41, UR6, URZ ;  /* 0x00000006290c72a5 */ /* 0x000fc4000f8e003f */
[----:B------:R-:W-:Y:S02]  /*6ac0*/  @UP2 USHF.R.U32.HI UR33, URZ, UR5, UR11 ;  /* 0x000000053f212299 */ /* 0x000fe4000801160b */
[----:B------:R-:W-:Y:S02]  /*6ad0*/  UIMAD.WIDE.U32 UR10, UR56, UR10, URZ ;  /* 0x0000000a380a72a5 */ /* 0x000fe4000f8e003f */
[----:B------:R-:W-:Y:S01]  /*6ae0*/  UIMAD.WIDE.U32 UR22, UR27, UR8, URZ ;  /* 0x000000081b1672a5 */ /* 0x000fe2000f8e003f */
[----:B------:R-:W-:Y:S01]  /*6af0*/  UMOV UR28, UR41 ;  /* 0x00000029001c7c82 */ /* 0x000fe20008000000 */
[----:B------:R-:W-:Y:S01]  /*6b00*/  @UP1 ULDC UR6, c[0x0][0x384] ;  /* 0x0000e10000061ab9 */ /* 0x000fe20000000800 */
[----:B------:R-:W-:Y:S01]  /*6b10*/  @UP1 ULDC UR16, c[0x0][0x388] ;  /* 0x0000e20000101ab9 */ /* 0x000fe20000000800 */
[----:B------:R-:W-:Y:S01]  /*6b20*/  @UP2 USHF.R.U32.HI UR28, URZ, UR7, UR13 ;  /* 0x000000073f1c2299 */ /* 0x000fe2000801160d */
[----:B------:R-:W-:Y:S01]  /*6b30*/  UMOV UR37, UR56 ;  /* 0x0000003800257c82 */ /* 0x000fe20008000000 */
[----:B------:R-:W-:Y:S01]  /*6b40*/  UMOV UR29, UR27 ;  /* 0x0000001b001d7c82 */ /* 0x000fe20008000000 */
[----:B------:R-:W-:-:S02]  /*6b50*/  UIMAD.WIDE.U32 UR6, UR53, UR6, URZ ;  /* 0x00000006350672a5 */ /* 0x000fc4000f8e003f */
[----:B------:R-:W-:Y:S02]  /*6b60*/  @UP1 USHF.R.U32.HI UR37, URZ, UR16, UR11 ;  /* 0x000000103f251299 */ /* 0x000fe4000801160b */
[----:B------:R-:W-:Y:S01]  /*6b70*/  @UP2 USHF.R.U32.HI UR29, URZ, UR9, UR23 ;  /* 0x000000093f1d2299 */ /* 0x000fe20008011617 */
[----:B------:R-:W-:Y:S02]  /*6b80*/  @UP1 ULDC UR14, c[0x0][0x388] ;  /* 0x0000e200000e1ab9 */ /* 0x000fe40000000800 */
[----:B------:R-:W-:Y:S01]  /*6b90*/  @UP2 ULDC.64 UR8, c[0x0][0x390] ;  /* 0x0000e40000082ab9 */ /* 0x000fe20000000a00 */
[----:B------:R-:W-:Y:S01]  /*6ba0*/  UMOV UR35, UR53 ;  /* 0x0000003500237c82 */ /* 0x000fe20008000000 */
[----:B------:R-:W-:Y:S02]  /*6bb0*/  @UP1 USHF.R.U32.HI UR35, URZ, UR14, UR7 ;  /* 0x0000000e3f231299 */ /* 0x000fe40008011607 */
[----:B------:R-:W-:Y:S01]  /*6bc0*/  UIMAD.WIDE.U32 UR10, UR37, UR8, URZ ;  /* 0x00000008250a72a5 */ /* 0x000fe2000f8e003f */
[----:B------:R-:W-:Y:S01]  /*6bd0*/  R2UR UR8, R10 ;  /* 0x000000000a0872ca */ /* 0x000fe200000e0000 */
[----:B------:R-:W-:Y:S01]  /*6be0*/  @UP2 ULDC.64 UR12, c[0x0][0x390] ;  /* 0x0000e400000c2ab9 */ /* 0x000fe20000000a00 */
[----:B------:R-:W0:Y:S01]  /*6bf0*/  LDC R10, c[0x0][0x400] ;  /* 0x00010000ff0a7b82 */ /* 0x000e220000000800 */
[----:B------:R-:W-:Y:S01]  /*6c00*/  UIMAD.WIDE.U32 UR22, UR35, UR12, URZ ;  /* 0x0000000c231672a5 */ /* 0x000fe2000f8e003f */
[----:B------:R-:W-:Y:S01]  /*6c10*/  R2UR UR12, R19 ;  /* 0x00000000130c72ca */ /* 0x000fe200000e0000 */
[----:B------:R-:W-:Y:S01]  /*6c20*/  UMOV UR36, UR37 ;  /* 0x0000002500247c82 */ /* 0x000fe20008000000 */
[----:B------:R-:W-:Y:S01]  /*6c30*/  UMOV UR32, UR35 ;  /* 0x0000002300207c82 */ /* 0x000fe20008000000 */
[----:B------:R-:W-:Y:S01]  /*6c40*/  @UP2 USHF.R.U32.HI UR36, URZ, UR9, UR11 ;  /* 0x000000093f242299 */ /* 0x000fe2000801160b */
[----:B------:R-:W-:Y:S01]  /*6c50*/  R2UR UR11, R0 ;  /* 0x00000000000b72ca */ /* 0x000fe200000e0000 */
[----:B------:R-:W-:Y:S01]  /*6c60*/  @UP2 USHF.R.U32.HI UR32, URZ, UR13, UR23 ;  /* 0x0000000d3f202299 */ /* 0x000fe20008011617 */
[----:B------:R-:W-:Y:S01]  /*6c70*/  R2UR UR10, R4 ;  /* 0x00000000040a72ca */ /* 0x000fe200000e0000 */
[----:B------:R-:W-:Y:S01]  /*6c80*/  @UP1 ULDC UR4, c[0x0][0x384] ;  /* 0x0000e10000041ab9 */ /* 0x000fe20000000800 */
[----:B------:R-:W-:Y:S01]  /*6c90*/  ULDC UR23, c[0x0][0x398] ;  /* 0x0000e60000177ab9 */ /* 0x000fe20000000800 */
[----:B------:R-:W-:Y:S01]  /*6ca0*/  UIADD3 UR9, UR8, 0x30000, URZ ;  /* 0x0003000008097890 */ /* 0x000fe2000fffe03f */
[C---:B------:R-:W-:Y:S01]  /*6cb0*/  IMAD R19, R0.reuse, 0x4000, R19 ;  /* 0x0000400000137824 */ /* 0x040fe200078e0213 */
[----:B------:R-:W-:Y:S01]  /*6cc0*/  UISETP.NE.AND UP0, UPT, UR23, 0x1, UPT ;  /* 0x000000011700788c */ /* 0x000fe2000bf05270 */
[----:B------:R-:W-:Y:S01]  /*6cd0*/  VIADD R0, R0, 0x1 ;  /* 0x0000000100007836 */ /* 0x000fe20000000000 */
[----:B------:R-:W-:Y:S01]  /*6ce0*/  UMOV UR40, UR24 ;  /* 0x0000001800287c82 */ /* 0x000fe20008000000 */
[----:B------:R-:W-:Y:S01]  /*6cf0*/  UIMAD.WIDE.U32 UR4, UR24, UR4, URZ ;  /* 0x00000004180472a5 */ /* 0x000fe2000f8e003f */
[----:B------:R-:W-:-:S02]  /*6d00*/  UMOV UR14, UR18 ;  /* 0x00000012000e7c82 */ /* 0x000fc40008000000 */
[----:B------:R-:W-:Y:S01]  /*6d10*/  ULEA UR8, UR11, UR12, 0xf ;  /* 0x0000000c0b087291 */ /* 0x000fe2000f8e783f */
[----:B------:R-:W-:Y:S01]  /*6d20*/  ISETP.NE.AND P5, PT, R0, 0x4, PT ;  /* 0x000000040000780c */ /* 0x000fe20003fa5270 */
[----:B------:R-:W-:Y:S01]  /*6d30*/  @UP1 ULDC UR21, c[0x0][0x388] ;  /* 0x0000e20000151ab9 */ /* 0x000fe20000000800 */
[----:B------:R-:W-:Y:S02]  /*6d40*/  UIADD3 UR11, -UR19, URZ, URZ ;  /* 0x0000003f130b7290 */ /* 0x000fe4000fffe13f */
[----:B------:R-:W-:Y:S01]  /*6d50*/  @UP0 ULDC UR12, c[0x0][0x39c] ;  /* 0x0000e700000c0ab9 */ /* 0x000fe20000000800 */
[----:B0-----:R-:W-:Y:S01]  /*6d60*/  IMAD R10, R8, R15, R10 ;  /* 0x0000000f080a7224 */ /* 0x001fe200078e020a */
[----:B------:R-:W-:Y:S01]  /*6d70*/  UIMAD.WIDE.U32 UR12, UR18, UR12, URZ ;  /* 0x0000000c120c72a5 */ /* 0x000fe2000f8e003f */
[----:B------:R-:W-:Y:S01]  /*6d80*/  SEL R0, R0, RZ, P5 ;  /* 0x000000ff00007207 */ /* 0x000fe20002800000 */
[----:B------:R-:W-:Y:S01]  /*6d90*/  @UP0 ULDC UR24, c[0x0][0x3a0] ;  /* 0x0000e80000180ab9 */ /* 0x000fe20000000800 */
[----:B------:R-:W-:Y:S01]  /*6da0*/  @UP0 ULDC UR22, c[0x0][0x39c] ;  /* 0x0000e70000160ab9 */ /* 0x000fe20000000800 */
[----:B------:R-:W-:Y:S01]  /*6db0*/  @UP0 USHF.R.U32.HI UR14, URZ, UR24, UR13 ;  /* 0x000000183f0e0299 */ /* 0x000fe2000801160d */
[----:B------:R-:W-:Y:S01]  /*6dc0*/  IMAD.U32 R5, R10, 0x400, R5 ;  /* 0x000004000a057824 */ /* 0x000fe200078e0005 */
[----:B------:R-:W-:Y:S01]  /*6dd0*/  UIMAD.WIDE.U32 UR12, UR17, UR22, URZ ;  /* 0x00000016110c72a5 */ /* 0x000fe2000f8e003f */
[----:B------:R-:W-:Y:S01]  /*6de0*/  VIADD R10, R4, 0x1 ;  /* 0x00000001040a7836 */ /* 0x000fe20000000000 */
[----:B------:R-:W-:-:S02]  /*6df0*/  @UP1 USHF.R.U32.HI UR40, URZ, UR21, UR5 ;  /* 0x000000153f281299 */ /* 0x000fc40008011605 */
[----:B------:R-:W-:Y:S01]  /*6e00*/  UIMAD UR11, UR15, UR11, UR39 ;  /* 0x0000000b0f0b72a4 */ /* 0x000fe2000f8e0227 */
[----:B------:R-:W-:Y:S01]  /*6e10*/  R2UR UR39, R5 ;  /* 0x00000000052772ca */ /* 0x000fe200000e0000 */
[----:B------:R-:W-:Y:S01]  /*6e20*/  @UP0 ULDC UR21, c[0x0][0x3a0] ;  /* 0x0000e80000150ab9 */ /* 0x000fe20000000800 */
[----:B------:R-:W-:Y:S01]  /*6e30*/  UMOV UR22, UR17 ;  /* 0x0000001100167c82 */ /* 0x000fe20008000000 */
[----:B------:R-:W-:Y:S01]  /*6e40*/  @UP0 USHF.R.U32.HI UR22, URZ, UR21, UR13 ;  /* 0x000000153f160299 */ /* 0x000fe2000801160d */
[----:B------:R-:W-:Y:S01]  /*6e50*/  MOV R5, UR23 ;  /* 0x0000001700057c02 */ /* 0x000fe20008000f00 */
[----:B------:R-:W-:Y:S01]  /*6e60*/  @UP2 ULDC.64 UR6, c[0x0][0x390] ;  /* 0x0000e40000062ab9 */ /* 0x000fe20000000a00 */
[----:B------:R-:W-:Y:S02]  /*6e70*/  UIADD3 UR13, -UR18, URZ, URZ ;  /* 0x0000003f120d7290 */ /* 0x000fe4000fffe13f */
[----:B------:R-:W-:Y:S02]  /*6e80*/  UIADD3 UR21, -UR14, URZ, URZ ;  /* 0x0000003f0e157290 */ /* 0x000fe4000fffe13f */
[----:B------:R-:W-:-:S02]  /*6e90*/  UIMAD.WIDE.U32 UR4, UR40, UR6, URZ ;  /* 0x00000006280472a5 */ /* 0x000fc4000f8e003f */
[----:B------:R-:W-:Y:S02]  /*6ea0*/  UIMAD UR13, UR31, UR13, UR19 ;  /* 0x0000000d1f0d72a4 */ /* 0x000fe4000f8e0213 */
[----:B------:R-:W-:Y:S02]  /*6eb0*/  UIMAD UR19, UR23, UR21, UR18 ;  /* 0x00000015171372a4 */ /* 0x000fe4000f8e0212 */
[----:B------:R-:W-:Y:S02]  /*6ec0*/  UIADD3 UR24, -UR20, URZ, URZ ;  /* 0x0000003f14187290 */ /* 0x000fe4000fffe13f */
[----:B------:R-:W-:Y:S02]  /*6ed0*/  UIADD3 UR12, -UR17, URZ, URZ ;  /* 0x0000003f110c7290 */ /* 0x000fe4000fffe13f */
[----:B------:R-:W-:Y:S01]  /*6ee0*/  UIADD3 UR18, -UR22, URZ, URZ ;  /* 0x0000003f16127290 */ /* 0x000fe2000fffe13f */
[----:B------:R-:W-:Y:S01]  /*6ef0*/  UMOV UR38, UR40 ;  /* 0x0000002800267c82 */ /* 0x000fe20008000000 */
[----:B------:R-:W-:-:S02]  /*6f00*/  @UP2 USHF.R.U32.HI UR38, URZ, UR7, UR5 ;  /* 0x000000073f262299 */ /* 0x000fc40008011605 */
[----:B------:R-:W-:Y:S01]  /*6f10*/  UIADD3 UR58, UP3, UR42, 0xf0, URZ ;  /* 0x000000f02a3a7890 */ /* 0x000fe2000ff7e03f */
[----:B------:R-:W-:Y:S01]  /*6f20*/  ULDC.64 UR6, c[0x0][0x3f0] ;  /* 0x0000fc0000067ab9 */ /* 0x000fe20000000a00 */
[----:B------:R-:W-:Y:S01]  /*6f30*/  ULDC.64 UR4, c[0x0][0x3c0] ;  /* 0x0000f00000047ab9 */ /* 0x000fe20000000a00 */
[----:B------:R-:W-:Y:S01]  /*6f40*/  ULDC UR50, c[0x0][0x3ec] ;  /* 0x0000fb0000327ab9 */ /* 0x000fe20000000800 */
[----:B------:R-:W-:Y:S02]  /*6f50*/  UIMAD UR24, UR15, UR24, UR25 ;  /* 0x000000180f1872a4 */ /* 0x000fe4000f8e0219 */
[----:B------:R-:W-:Y:S02]  /*6f60*/  UIMAD UR20, UR31, UR12, UR20 ;  /* 0x0000000c1f1472a4 */ /* 0x000fe4000f8e0214 */
[----:B------:R-:W-:Y:S02]  /*6f70*/  UIMAD UR18, UR23, UR18, UR17 ;  /* 0x00000012171272a4 */ /* 0x000fe4000f8e0211 */
[----:B------:R-:W-:-:S02]  /*6f80*/  UIMAD UR12, UR13, UR5, UR6 ;  /* 0x000000050d0c72a4 */ /* 0x000fc4000f8e0206 */
[----:B------:R-:W-:Y:S02]  /*6f90*/  USHF.L.U32 UR10, UR10, 0x6, URZ ;  /* 0x000000060a0a7899 */ /* 0x000fe4000800063f */
[----:B------:R-:W-:Y:S02]  /*6fa0*/  UIADD3.X UR59, URZ, UR43, URZ, UP3, !UPT ;  /* 0x0000002b3f3b7290 */ /* 0x000fe40009ffe43f */
[----:B------:R-:W-:Y:S02]  /*6fb0*/  UIMAD UR11, UR11, UR4, UR50 ;  /* 0x000000040b0b72a4 */ /* 0x000fe4000f8e0232 */
[----:B------:R-:W-:Y:S01]  /*6fc0*/  UIMAD UR13, UR19, UR60, UR7 ;  /* 0x0000003c130d72a4 */ /* 0x000fe2000f8e0207 */
[----:B------:R-:W-:Y:S01]  /*6fd0*/  IMAD.U32 R25, RZ, RZ, UR10 ;  /* 0x0000000aff197e24 */ /* 0x000fe2000f8e00ff */
[----:B------:R-:W-:Y:S02]  /*6fe0*/  UPRMT UR39, UR39, 0x5410, URZ ;  /* 0x0000541027277896 */ /* 0x000fe4000800003f */
[----:B------:R-:W-:-:S02]  /*6ff0*/  UIADD3 UR16, UR8, 0x800, URZ ;  /* 0x0000080008107890 */ /* 0x000fc4000fffe03f */
[----:B------:R-:W-:Y:S02]  /*7000*/  UIMAD UR19, UR24, UR4, UR50 ;  /* 0x00000004181372a4 */ /* 0x000fe4000f8e0232 */
[----:B------:R-:W-:Y:S02]  /*7010*/  UIMAD UR20, UR20, UR5, UR6 ;  /* 0x00000005141472a4 */ /* 0x000fe4000f8e0206 */
[----:B------:R-:W-:Y:S01]  /*7020*/  UIMAD UR21, UR18, UR60, UR7 ;  /* 0x0000003c121572a4 */ /* 0x000fe2000f8e0207 */
[----:B------:R0:W-:Y:S01]  /*7030*/  UTMALDG.5D.IM2COL [UR8], [UR58], UR39 ;  /* 0x000000083a0073b4 */ /* 0x0001e20008060027 */
[----:B------:R-:W-:Y:S01]  /*7040*/  @UP1 ULDC UR24, c[0x0][0x384] ;  /* 0x0000e10000181ab9 */ /* 0x000fe20000000800 */
[----:B------:R-:W-:Y:S01]  /*7050*/  UMOV UR17, UR9 ;  /* 0x0000000900117c82 */ /* 0x000fe20008000000 */
[----:B------:R-:W-:Y:S01]  /*7060*/  UMOV UR18, UR10 ;  /* 0x0000000a00127c82 */ /* 0x000fe20008000000 */
[----:B------:R-:W-:Y:S01]  /*7070*/  @UP0 ULDC UR43, c[0x0][0x39c] ;  /* 0x0000e700002b0ab9 */ /* 0x000fe20000000800 */
[----:B------:R-:W-:Y:S01]  /*7080*/  @UP1 ULDC UR46, c[0x0][0x384] ;  /* 0x0000e100002e1ab9 */ /* 0x000fe20000000800 */
[----:B------:R-:W-:Y:S01]  /*7090*/  @UP0 ULDC UR42, c[0x0][0x3a0] ;  /* 0x0000e800002a0ab9 */ /* 0x000fe20000000800 */
[----:B------:R-:W-:Y:S01]  /*70a0*/  UMOV UR44, UR57 ;  /* 0x00000039002c7c82 */ /* 0x000fe20008000000 */
[----:B------:R1:W-:Y:S01]  /*70b0*/  UTMALDG.5D.IM2COL [UR16], [UR58], UR39 ;  /* 0x000000103a0073b4 */ /* 0x0003e20008060027 */
[----:B------:R-:W-:Y:S01]  /*70c0*/  UMOV UR45, UR47 ;  /* 0x0000002f002d7c82 */ /* 0x000fe20008000000 */
[----:B0-----:R-:W-:Y:S01]  /*70d0*/  UIMAD.WIDE.U32 UR12, UR57, UR24, URZ ;  /* 0x00000018390c72a5 */ /* 0x001fe2000f8e003f */
[----:B------:R-:W-:Y:S01]  /*70e0*/  @UP1 ULDC UR14, c[0x0][0x388] ;  /* 0x0000e200000e1ab9 */ /* 0x000fe20000000800 */
[----:B------:R-:W-:Y:S01]  /*70f0*/  @UP1 ULDC UR11, c[0x0][0x388] ;  /* 0x0000e200000b1ab9 */ /* 0x000fe20000000800 */
[----:B------:R-:W-:Y:S01]  /*7100*/  @UP2 ULDC.64 UR24, c[0x0][0x390] ;  /* 0x0000e40000182ab9 */ /* 0x000fe20000000a00 */
[----:B-1----:R-:W-:-:S02]  /*7110*/  UIMAD.WIDE.U32 UR18, UR30, UR43, URZ ;  /* 0x0000002b1e1272a5 */ /* 0x002fc4000f8e003f */
[----:B------:R-:W-:Y:S01]  /*7120*/  UIMAD.WIDE.U32 UR16, UR47, UR46, URZ ;  /* 0x0000002e2f1072a5 */ /* 0x000fe2000f8e003f */
[----:B------:R-:W-:Y:S01]  /*7130*/  UMOV UR22, UR30 ;  /* 0x0000001e00167c82 */ /* 0x000fe20008000000 */
[----:B------:R-:W-:Y:S01]  /*7140*/  @UP0 USHF.R.U32.HI UR22, URZ, UR42, UR19 ;  /* 0x0000002a3f160299 */ /* 0x000fe20008011613 */
[----:B------:R-:W-:Y:S01]  /*7150*/  @UP1 UMOV UR46, UR13 ;  /* 0x0000000d002e1c82 */ /* 0x000fe20008000000 */
[----:B------:R-:W-:Y:S02]  /*7160*/  @UP1 USHF.R.U32.HI UR45, URZ, UR11, UR17 ;  /* 0x0000000b3f2d1299 */ /* 0x000fe40008011611 */
[----:B------:R-:W-:Y:S02]  /*7170*/  @UP1 USHF.R.U32.HI UR44, URZ, UR14, UR46 ;  /* 0x0000000e3f2c1299 */ /* 0x000fe4000801162e */
[----:B------:R-:W-:Y:S02]  /*7180*/  UIADD3 UR11, -UR26, URZ, URZ ;  /* 0x0000003f1a0b7290 */ /* 0x000fe4000fffe13f */
[----:B------:R-:W-:-:S02]  /*7190*/  UIADD3 UR14, -UR30, URZ, URZ ;  /* 0x0000003f1e0e7290 */ /* 0x000fc4000fffe13f */
[----:B------:R-:W-:Y:S02]  /*71a0*/  UIADD3 UR17, -UR22, URZ, URZ ;  /* 0x0000003f16117290 */ /* 0x000fe4000fffe13f */
[----:B------:R-:W-:Y:S02]  /*71b0*/  UIMAD UR19, UR15, UR11, UR61 ;  /* 0x0000000b0f1372a4 */ /* 0x000fe4000f8e023d */
[----:B------:R-:W-:Y:S02]  /*71c0*/  UIMAD UR14, UR31, UR14, UR26 ;  /* 0x0000000e1f0e72a4 */ /* 0x000fe4000f8e021a */
[----:B------:R-:W-:Y:S02]  /*71d0*/  UIMAD UR17, UR23, UR17, UR30 ;  /* 0x00000011171172a4 */ /* 0x000fe4000f8e021e */
[----:B------:R-:W-:Y:S02]  /*71e0*/  UIMAD.WIDE.U32 UR42, UR44, UR24, URZ ;  /* 0x000000182c2a72a5 */ /* 0x000fe4000f8e003f */
[----:B------:R-:W-:-:S02]  /*71f0*/  UIADD3 UR16, UR8, 0x1000, URZ ;  /* 0x0000100008107890 */ /* 0x000fc4000fffe03f */
[----:B------:R-:W-:Y:S02]  /*7200*/  UIMAD UR19, UR19, UR4, UR50 ;  /* 0x00000004131372a4 */ /* 0x000fe4000f8e0232 */
[----:B------:R-:W-:Y:S01]  /*7210*/  UIMAD UR20, UR14, UR5, UR6 ;  /* 0x000000050e1472a4 */ /* 0x000fe2000f8e0206 */
[----:B------:R-:W-:Y:S01]  /*7220*/  R2UR UR42, R28 ;  /* 0x000000001c2a72ca */ /* 0x000fe200000e0000 */
[----:B------:R-:W-:Y:S01]  /*7230*/  UIMAD UR21, UR17, UR60, UR7 ;  /* 0x0000003c111572a4 */ /* 0x000fe2000f8e0207 */
[----:B------:R-:W-:Y:S02]  /*7240*/  @UP2 ULDC.64 UR12, c[0x0][0x390] ;  /* 0x0000e400000c2ab9 */ /* 0x000fe40000000a00 */
[----:B------:R-:W-:Y:S01]  /*7250*/  UMOV UR17, UR9 ;  /* 0x0000000900117c82 */ /* 0x000fe20008000000 */
[----:B------:R-:W-:Y:S01]  /*7260*/  UMOV UR18, UR10 ;  /* 0x0000000a00127c82 */ /* 0x000fe20008000000 */
[----:B------:R-:W-:Y:S01]  /*7270*/  UIMAD.WIDE.U32 UR46, UR45, UR12, URZ ;  /* 0x0000000c2d2e72a5 */ /* 0x000fe2000f8e003f */
[----:B------:R-:W-:Y:S01]  /*7280*/  @UP0 ULDC UR24, c[0x0][0x39c] ;  /* 0x0000e70000180ab9 */ /* 0x000fe20000000800 */
[----:B------:R-:W-:-:S02]  /*7290*/  @UP0 ULDC UR26, c[0x0][0x39c] ;  /* 0x0000e700001a0ab9 */ /* 0x000fc40000000800 */
[----:B------:R0:W-:Y:S01]  /*72a0*/  UTMALDG.5D.IM2COL [UR16], [UR58], UR39 ;  /* 0x000000103a0073b4 */ /* 0x0001e20008060027 */
[----:B------:R-:W-:Y:S01]  /*72b0*/  @UP0 ULDC UR14, c[0x0][0x3a0] ;  /* 0x0000e800000e0ab9 */ /* 0x000fe20000000800 */
[----:B------:R-:W-:Y:S01]  /*72c0*/  UMOV UR12, UR45 ;  /* 0x0000002d000c7c82 */ /* 0x000fe20008000000 */
[----:B------:R-:W-:Y:S01]  /*72d0*/  UMOV UR30, UR29 ;  /* 0x0000001d001e7c82 */ /* 0x000fe20008000000 */
[----:B------:R-:W-:Y:S01]  /*72e0*/  @UP2 USHF.R.U32.HI UR12, URZ, UR13, UR47 ;  /* 0x0000000d3f0c2299 */ /* 0x000fe2000801162f */
[----:B------:R-:W-:Y:S01]  /*72f0*/  R2UR UR47, R29 ;  /* 0x000000001d2f72ca */ /* 0x000fe200000e0000 */
[----:B------:R-:W-:Y:S01]  /*7300*/  UMOV UR11, UR44 ;  /* 0x0000002c000b7c82 */ /* 0x000fe20008000000 */
[----:B------:R-:W-:Y:S01]  /*7310*/  @UP0 ULDC UR13, c[0x0][0x3a0] ;  /* 0x0000e800000d0ab9 */ /* 0x000fe20000000800 */
[----:B------:R-:W-:Y:S01]  /*7320*/  @UP2 USHF.R.U32.HI UR11, URZ, UR25, UR43 ;  /* 0x000000193f0b2299 */ /* 0x000fe2000801162b */
[----:B------:R-:W-:Y:S02]  /*7330*/  R2UR UR43, R31 ;  /* 0x000000001f2b72ca */ /* 0x000fe400000e0000 */
[----:B------:R-:W-:Y:S01]  /*7340*/  UMOV UR25, UR9 ;  /* 0x0000000900197c82 */ /* 0x000fe20008000000 */
[----:B------:R-:W-:Y:S01]  /*7350*/  R2UR UR46, R30 ;  /* 0x000000001e2e72ca */ /* 0x000fe200000e0000 */
[----:B0-----:R-:W-:-:S02]  /*7360*/  UIMAD.WIDE.U32 UR18, UR29, UR24, URZ ;  /* 0x000000181d1272a5 */ /* 0x001fc4000f8e003f */
[----:B------:R-:W-:Y:S02]  /*7370*/  UIMAD.WIDE.U32 UR16, UR28, UR26, URZ ;  /* 0x0000001a1c1072a5 */ /* 0x000fe4000f8e003f */
[----:B------:R-:W-:Y:S02]  /*7380*/  @UP0 USHF.R.U32.HI UR30, URZ, UR14, UR19 ;  /* 0x0000000e3f1e0299 */ /* 0x000fe40008011613 */
[----:B------:R-:W-:Y:S01]  /*7390*/  UIADD3 UR14, -UR27, URZ, URZ ;  /* 0x0000003f1b0e7290 */ /* 0x000fe2000fffe13f */
[----:B------:R-:W-:Y:S01]  /*73a0*/  UMOV UR22, UR28 ;  /* 0x0000001c00167c82 */ /* 0x000fe20008000000 */
[----:B------:R-:W-:Y:S02]  /*73b0*/  @UP0 USHF.R.U32.HI UR22, URZ, UR13, UR17 ;  /* 0x0000000d3f160299 */ /* 0x000fe40008011611 */
[----:B------:R-:W-:Y:S02]  /*73c0*/  UIADD3 UR13, -UR29, URZ, URZ ;  /* 0x0000003f1d0d7290 */ /* 0x000fe4000fffe13f */
[----:B------:R-:W-:-:S02]  /*73d0*/  UIADD3 UR16, -UR30, URZ, URZ ;  /* 0x0000003f1e107290 */ /* 0x000fc4000fffe13f */
[----:B------:R-:W-:Y:S02]  /*73e0*/  UIMAD UR14, UR15, UR14, UR42 ;  /* 0x0000000e0f0e72a4 */ /* 0x000fe4000f8e022a */
[----:B------:R-:W-:Y:S02]  /*73f0*/  UIMAD UR13, UR31, UR13, UR27 ;  /* 0x0000000d1f0d72a4 */ /* 0x000fe4000f8e021b */
[----:B------:R-:W-:Y:S02]  /*7400*/  UIMAD UR29, UR23, UR16, UR29 ;  /* 0x00000010171d72a4 */ /* 0x000fe4000f8e021d */
[----:B------:R-:W-:Y:S02]  /*7410*/  UIMAD UR27, UR14, UR4, UR50 ;  /* 0x000000040e1b72a4 */ /* 0x000fe4000f8e0232 */
[----:B------:R-:W-:Y:S02]  /*7420*/  UIADD3 UR21, -UR22, URZ, URZ ;  /* 0x0000003f16157290 */ /* 0x000fe4000fffe13f */
[----:B------:R-:W-:-:S02]  /*7430*/  UIADD3 UR16, -UR41, URZ, URZ ;  /* 0x0000003f29107290 */ /* 0x000fc4000fffe13f */
[----:B------:R-:W-:Y:S02]  /*7440*/  UIADD3 UR14, -UR28, URZ, URZ ;  /* 0x0000003f1c0e7290 */ /* 0x000fe4000fffe13f */
[----:B------:R-:W-:Y:S02]  /*7450*/  UIMAD UR21, UR23, UR21, UR28 ;  /* 0x00000015171572a4 */ /* 0x000fe4000f8e021c */
[----:B------:R-:W-:Y:S02]  /*7460*/  UIMAD UR19, UR15, UR16, UR47 ;  /* 0x000000100f1372a4 */ /* 0x000fe4000f8e022f */
[----:B------:R-:W-:Y:S01]  /*7470*/  UIMAD UR14, UR31, UR14, UR41 ;  /* 0x0000000e1f0e72a4 */ /* 0x000fe2000f8e0229 */
[----:B------:R-:W-:Y:S01]  /*7480*/  R2UR UR41, R33 ;  /* 0x00000000212972ca */ /* 0x000fe200000e0000 */
[----:B------:R-:W-:Y:S02]  /*7490*/  UIADD3 UR24, UR8, 0x1800, URZ ;  /* 0x0000180008187890 */ /* 0x000fe4000fffe03f */
[----:B------:R-:W-:-:S02]  /*74a0*/  UIMAD UR28, UR13, UR5, UR6 ;  /* 0x000000050d1c72a4 */ /* 0x000fc4000f8e0206 */
[----:B------:R-:W-:Y:S02]  /*74b0*/  UIMAD UR29, UR29, UR60, UR7 ;  /* 0x0000003c1d1d72a4 */ /* 0x000fe4000f8e0207 */
[----:B------:R-:W-:Y:S02]  /*74c0*/  UIADD3 UR16, UR8, 0x2000, URZ ;  /* 0x0000200008107890 */ /* 0x000fe4000fffe03f */
[----:B------:R-:W-:Y:S02]  /*74d0*/  UIMAD UR19, UR19, UR4, UR50 ;  /* 0x00000004131372a4 */ /* 0x000fe4000f8e0232 */
[----:B------:R-:W-:Y:S02]  /*74e0*/  UIMAD UR20, UR14, UR5, UR6 ;  /* 0x000000050e1472a4 */ /* 0x000fe4000f8e0206 */
[----:B------:R-:W-:Y:S01]  /*74f0*/  UIMAD UR21, UR21, UR60, UR7 ;  /* 0x0000003c151572a4 */ /* 0x000fe2000f8e0207 */
[----:B------:R-:W-:Y:S01]  /*7500*/  UMOV UR26, UR10 ;  /* 0x0000000a001a7c82 */ /* 0x000fe20008000000 */
[----:B------:R-:W-:Y:S01]  /*7510*/  UMOV UR17, UR9 ;  /* 0x0000000900117c82 */ /* 0x000fe20008000000 */
[----:B------:R0:W-:Y:S01]  /*7520*/  UTMALDG.5D.IM2COL [UR24], [UR58], UR39 ;  /* 0x000000183a0073b4 */ /* 0x0001e20008060027 */
[----:B------:R-:W-:Y:S01]  /*7530*/  UMOV UR18, UR10 ;  /* 0x0000000a00127c82 */ /* 0x000fe20008000000 */
[----:B------:R-:W-:Y:S01]  /*7540*/  @UP0 ULDC UR14, c[0x0][0x3a0] ;  /* 0x0000e800000e0ab9 */ /* 0x000fe20000000800 */
[----:B------:R-:W-:-:S03]  /*7550*/  @UP0 ULDC UR13, c[0x0][0x3a0] ;  /* 0x0000e800000d0ab9 */ /* 0x000fc60000000800 */
[----:B------:R1:W-:Y:S01]  /*7560*/  UTMALDG.5D.IM2COL [UR16], [UR58], UR39 ;  /* 0x000000103a0073b4 */ /* 0x0003e20008060027 */
[----:B0-----:R-:W-:Y:S01]  /*7570*/  @UP0 ULDC UR25, c[0x0][0x39c] ;  /* 0x0000e70000190ab9 */ /* 0x001fe20000000800 */
[----:B------:R-:W-:Y:S01]  /*7580*/  @UP0 ULDC UR26, c[0x0][0x39c] ;  /* 0x0000e700001a0ab9 */ /* 0x000fe20000000800 */
[----:B------:R-:W-:Y:S01]  /*7590*/  UMOV UR30, UR33 ;  /* 0x00000021001e7c82 */ /* 0x000fe20008000000 */
[----:B------:R-:W-:Y:S02]  /*75a0*/  UIADD3 UR24, UR8, 0x2800, URZ ;  /* 0x0000280008187890 */ /* 0x000fe4000fffe03f */
[----:B-1----:R-:W-:Y:S02]  /*75b0*/  UIMAD.WIDE.U32 UR18, UR33, UR25, URZ ;  /* 0x00000019211272a5 */ /* 0x002fe4000f8e003f */
[----:B------:R-:W-:Y:S02]  /*75c0*/  UIMAD.WIDE.U32 UR16, UR32, UR26, URZ ;  /* 0x0000001a201072a5 */ /* 0x000fe4000f8e003f */
[----:B------:R-:W-:Y:S01]  /*75d0*/  UMOV UR22, UR32 ;  /* 0x0000002000167c82 */ /* 0x000fe20008000000 */
[----:B------:R-:W-:-:S02]  /*75e0*/  UIADD3 UR20, -UR34, URZ, URZ ;  /* 0x0000003f22147290 */ /* 0x000fc4000fffe13f */
[----:B------:R-:W-:Y:S01]  /*75f0*/  @UP0 UMOV UR26, UR19 ;  /* 0x00000013001a0c82 */ /* 0x000fe20008000000 */
[----:B------:R-:W-:Y:S02]  /*7600*/  @UP0 USHF.R.U32.HI UR22, URZ, UR13, UR17 ;  /* 0x0000000d3f160299 */ /* 0x000fe40008011611 */
[----:B------:R-:W-:Y:S02]  /*7610*/  @UP0 USHF.R.U32.HI UR30, URZ, UR14, UR26 ;  /* 0x0000000e3f1e0299 */ /* 0x000fe4000801161a */
[----:B------:R-:W-:Y:S02]  /*7620*/  UIADD3 UR14, -UR35, URZ, URZ ;  /* 0x0000003f230e7290 */ /* 0x000fe4000fffe13f */
[----:B------:R-:W-:Y:S02]  /*7630*/  UIADD3 UR13, -UR33, URZ, URZ ;  /* 0x0000003f210d7290 */ /* 0x000fe4000fffe13f */
[----:B------:R-:W-:Y:S01]  /*7640*/  UIMAD UR14, UR15, UR14, UR43 ;  /* 0x0000000e0f0e72a4 */ /* 0x000fe2000f8e022b */
[----:B------:R-:W-:Y:S01]  /*7650*/  R2UR UR43, R32 ;  /* 0x00000000202b72ca */ /* 0x000fe200000e0000 */
[----:B------:R-:W-:-:S02]  /*7660*/  UIADD3 UR17, -UR30, URZ, URZ ;  /* 0x0000003f1e117290 */ /* 0x000fc4000fffe13f */
[----:B------:R-:W-:Y:S02]  /*7670*/  UIMAD UR19, UR14, UR4, UR50 ;  /* 0x000000040e1372a4 */ /* 0x000fe4000f8e0232 */
[----:B------:R-:W-:Y:S02]  /*7680*/  UIMAD UR28, UR31, UR13, UR34 ;  /* 0x0000000d1f1c72a4 */ /* 0x000fe4000f8e0222 */
[----:B------:R-:W-:Y:S01]  /*7690*/  UIMAD UR20, UR15, UR20, UR46 ;  /* 0x000000140f1472a4 */ /* 0x000fe2000f8e022e */
[----:B------:R-:W-:Y:S01]  /*76a0*/  R2UR UR46, R39 ;  /* 0x00000000272e72ca */ /* 0x000fe200000e0000 */
[----:B------:R-:W-:Y:S01]  /*76b0*/  UIMAD UR17, UR23, UR17, UR33 ;  /* 0x00000011171172a4 */ /* 0x000fe2000f8e0221 */
[----:B------:R-:W-:Y:S01]  /*76c0*/  R2UR UR33, R34 ;  /* 0x00000000222172ca */ /* 0x000fe200000e0000 */
[----:B------:R-:W-:Y:S02]  /*76d0*/  UIADD3 UR13, -UR32, URZ, URZ ;  /* 0x0000003f200d7290 */ /* 0x000fe4000fffe13f */
[----:B------:R-:W-:-:S02]  /*76e0*/  UIADD3 UR14, -UR22, URZ, URZ ;  /* 0x0000003f160e7290 */ /* 0x000fc4000fffe13f */
[----:B------:R-:W-:Y:S02]  /*76f0*/  UIMAD UR27, UR20, UR4, UR50 ;  /* 0x00000004141b72a4 */ /* 0x000fe4000f8e0232 */
[----:B------:R-:W-:Y:S02]  /*7700*/  UIMAD UR28, UR28, UR5, UR6 ;  /* 0x000000051c1c72a4 */ /* 0x000fe4000f8e0206 */
[----:B------:R-:W-:Y:S02]  /*7710*/  UIMAD UR29, UR17, UR60, UR7 ;  /* 0x0000003c111d72a4 */ /* 0x000fe4000f8e0207 */
[----:B------:R-:W-:Y:S01]  /*7720*/  UIMAD UR13, UR31, UR13, UR35 ;  /* 0x0000000d1f0d72a4 */ /* 0x000fe2000f8e0223 */
[----:B------:R-:W-:Y:S01]  /*7730*/  R2UR UR35, R36 ;  /* 0x00000000242372ca */ /* 0x000fe200000e0000 */
[----:B------:R-:W-:Y:S02]  /*7740*/  UIMAD UR14, UR23, UR14, UR32 ;  /* 0x0000000e170e72a4 */ /* 0x000fe4000f8e0220 */
[----:B------:R-:W-:-:S02]  /*7750*/  UIADD3 UR16, UR8, 0x3000, URZ ;  /* 0x0000300008107890 */ /* 0x000fc4000fffe03f */
[----:B------:R-:W-:Y:S02]  /*7760*/  UIMAD UR20, UR13, UR5, UR6 ;  /* 0x000000050d1472a4 */ /* 0x000fe4000f8e0206 */
[----:B------:R-:W-:Y:S01]  /*7770*/  UIMAD UR21, UR14, UR60, UR7 ;  /* 0x0000003c0e1572a4 */ /* 0x000fe2000f8e0207 */
[----:B------:R-:W-:Y:S01]  /*7780*/  UMOV UR25, UR9 ;  /* 0x0000000900197c82 */ /* 0x000fe20008000000 */
[----:B------:R-:W-:Y:S01]  /*7790*/  UMOV UR26, UR10 ;  /* 0x0000000a001a7c82 */ /* 0x000fe20008000000 */
[----:B------:R-:W-:Y:S01]  /*77a0*/  UMOV UR17, UR9 ;  /* 0x0000000900117c82 */ /* 0x000fe20008000000 */
[----:B------:R0:W-:Y:S01]  /*77b0*/  UTMALDG.5D.IM2COL [UR24], [UR58], UR39 ;  /* 0x000000183a0073b4 */ /* 0x0001e20008060027 */
[----:B------:R-:W-:Y:S01]  /*77c0*/  UMOV UR18, UR10 ;  /* 0x0000000a00127c82 */ /* 0x000fe20008000000 */
[----:B------:R-:W-:Y:S01]  /*77d0*/  @UP0 ULDC UR14, c[0x0][0x3a0] ;  /* 0x0000e800000e0ab9 */ /* 0x000fe20000000800 */
[----:B------:R-:W-:Y:S01]  /*77e0*/  @UP0 ULDC UR13, c[0x0][0x3a0] ;  /* 0x0000e800000d0ab9 */ /* 0x000fe20000000800 */
[----:B------:R-:W-:Y:S01]  /*77f0*/  @UP1 ULDC UR32, c[0x0][0x384] ;  /* 0x0000e10000201ab9 */ /* 0x000fe20000000800 */
[----:B------:R1:W-:Y:S01]  /*7800*/  UTMALDG.5D.IM2COL [UR16], [UR58], UR39 ;  /* 0x000000103a0073b4 */ /* 0x0003e20008060027 */
[----:B0-----:R-:W-:Y:S01]  /*7810*/  UIADD3 UR30, -UR37, URZ, URZ ;  /* 0x0000003f251e7290 */ /* 0x001fe2000fffe13f */
[----:B------:R-:W-:Y:S01]  /*7820*/  @UP0 ULDC UR28, c[0x0][0x39c] ;  /* 0x0000e700001c0ab9 */ /* 0x000fe20000000800 */
[----:B------:R-:W-:Y:S01]  /*7830*/  @UP0 ULDC UR27, c[0x0][0x39c] ;  /* 0x0000e700001b0ab9 */ /* 0x000fe20000000800 */
[----:B------:R-:W-:-:S02]  /*7840*/  UIADD3 UR29, -UR40, URZ, URZ ;  /* 0x0000003f281d7290 */ /* 0x000fc4000fffe13f */
[----:B------:R-:W-:Y:S02]  /*7850*/  UIADD3 UR24, UR8, 0x3800, URZ ;  /* 0x0000380008187890 */ /* 0x000fe4000fffe03f */
[----:B-1----:R-:W-:Y:S02]  /*7860*/  UIMAD.WIDE.U32 UR18, UR36, UR28, URZ ;  /* 0x0000001c241272a5 */ /* 0x002fe4000f8e003f */
[----:B------:R-:W-:Y:S01]  /*7870*/  UIMAD UR22, UR15, UR30, UR43 ;  /* 0x0000001e0f1672a4 */ /* 0x000fe2000f8e022b */
[----:B------:R-:W-:Y:S01]  /*7880*/  R2UR UR43, R16 ;  /* 0x00000000102b72ca */ /* 0x000fe200000e0000 */
[----:B------:R-:W-:Y:S01]  /*7890*/  UIMAD.WIDE.U32 UR20, UR38, UR27, URZ ;  /* 0x0000001b261472a5 */ /* 0x000fe2000f8e003f */
[----:B------:R-:W-:Y:S01]  /*78a0*/  UMOV UR30, UR36 ;  /* 0x00000024001e7c82 */ /* 0x000fe20008000000 */
[----:B------:R-:W-:Y:S02]  /*78b0*/  @UP0 USHF.R.U32.HI UR30, URZ, UR14, UR19 ;  /* 0x0000000e3f1e0299 */ /* 0x000fe40008011613 */
[----:B------:R-:W-:-:S02]  /*78c0*/  UIADD3 UR14, -UR36, URZ, URZ ;  /* 0x0000003f240e7290 */ /* 0x000fc4000fffe13f */
[----:B------:R-:W-:Y:S02]  /*78d0*/  UIMAD UR27, UR22, UR4, UR50 ;  /* 0x00000004161b72a4 */ /* 0x000fe4000f8e0232 */
[----:B------:R-:W-:Y:S01]  /*78e0*/  UIMAD UR14, UR31, UR14, UR37 ;  /* 0x0000000e1f0e72a4 */ /* 0x000fe2000f8e0225 */
[----:B------:R-:W-:Y:S01]  /*78f0*/  R2UR UR37, R36 ;  /* 0x00000000242572ca */ /* 0x000fe200000e0000 */
[----:B------:R-:W-:Y:S01]  /*7900*/  UMOV UR22, UR38 ;  /* 0x0000002600167c82 */ /* 0x000fe20008000000 */
[----:B------:R-:W-:Y:S02]  /*7910*/  @UP0 USHF.R.U32.HI UR22, URZ, UR13, UR21 ;  /* 0x0000000d3f160299 */ /* 0x000fe40008011615 */
[----:B------:R-:W-:Y:S02]  /*7920*/  UIMAD UR17, UR15, UR29, UR41 ;  /* 0x0000001d0f1172a4 */ /* 0x000fe4000f8e0229 */
[----:B------:R-:W-:Y:S02]  /*7930*/  UIADD3 UR29, -UR30, URZ, URZ ;  /* 0x0000003f1e1d7290 */ /* 0x000fe4000fffe13f */
[----:B------:R-:W-:-:S02]  /*7940*/  UIMAD UR28, UR14, UR5, UR6 ;  /* 0x000000050e1c72a4 */ /* 0x000fc4000f8e0206 */
[----:B------:R-:W-:Y:S02]  /*7950*/  UIADD3 UR13, -UR38, URZ, URZ ;  /* 0x0000003f260d7290 */ /* 0x000fe4000fffe13f */
[----:B------:R-:W-:Y:S02]  /*7960*/  UIADD3 UR14, -UR22, URZ, URZ ;  /* 0x0000003f160e7290 */ /* 0x000fe4000fffe13f */
[----:B------:R-:W-:Y:S01]  /*7970*/  UIMAD UR29, UR23, UR29, UR36 ;  /* 0x0000001d171d72a4 */ /* 0x000fe2000f8e0224 */
[----:B------:R-:W-:Y:S01]  /*7980*/  R2UR UR36, R35 ;  /* 0x00000000232472ca */ /* 0x000fe200000e0000 */
[----:B------:R-:W-:Y:S02]  /*7990*/  UIMAD UR13, UR31, UR13, UR40 ;  /* 0x0000000d1f0d72a4 */ /* 0x000fe4000f8e0228 */
[----:B------:R-:W-:Y:S01]  /*79a0*/  UIMAD UR14, UR23, UR14, UR38 ;  /* 0x0000000e170e72a4 */ /* 0x000fe2000f8e0226 */
[----:B------:R-:W-:Y:S01]  /*79b0*/  R2UR UR38, R40 ;  /* 0x00000000282672ca */ /* 0x000fe200000e0000 */
[----:B------:R-:W-:Y:S01]  /*79c0*/  UIMAD UR19, UR17, UR4, UR50 ;  /* 0x00000004111372a4 */ /* 0x000fe2000f8e0232 */
[----:B------:R-:W-:Y:S01]  /*79d0*/  R2UR UR50, R37 ;  /* 0x00000000253272ca */ /* 0x000fe200000e0000 */
[----:B------:R-:W-:-:S02]  /*79e0*/  UIMAD UR29, UR29, UR60, UR7 ;  /* 0x0000003c1d1d72a4 */ /* 0x000fc4000f8e0207 */
[----:B------:R-:W-:Y:S02]  /*79f0*/  UIADD3 UR16, UR8, 0x4000, URZ ;  /* 0x0000400008107890 */ /* 0x000fe4000fffe03f */
[----:B------:R-:W-:Y:S02]  /*7a00*/  UIMAD UR20, UR13, UR5, UR6 ;  /* 0x000000050d1472a4 */ /* 0x000fe4000f8e0206 */
[----:B------:R-:W-:Y:S01]  /*7a10*/  UIMAD UR21, UR14, UR60, UR7 ;  /* 0x0000003c0e1572a4 */ /* 0x000fe2000f8e0207 */
[----:B------:R-:W-:Y:S01]  /*7a20*/  UMOV UR17, UR9 ;  /* 0x0000000900117c82 */ /* 0x000fe20008000000 */
[----:B------:R-:W-:Y:S01]  /*7a30*/  UMOV UR18, UR10 ;  /* 0x0000000a00127c82 */ /* 0x000fe20008000000 */
[----:B------:R0:W-:Y:S01]  /*7a40*/  UTMALDG.5D.IM2COL [UR24], [UR58], UR39 ;  /* 0x000000183a0073b4 */ /* 0x0001e20008060027 */
[----:B------:R-:W-:Y:S02]  /*7a50*/  UMOV UR14, UR37 ;  /* 0x00000025000e7c82 */ /* 0x000fe40008000000 */
[----:B------:R-:W-:-:S03]  /*7a60*/  UMOV UR13, UR50 ;  /* 0x00000032000d7c82 */ /* 0x000fc60008000000 */
[----:B------:R1:W-:Y:S01]  /*7a70*/  UTMALDG.5D.IM2COL [UR16], [UR58], UR39 ;  /* 0x000000103a0073b4 */ /* 0x0003e20008060027 */
[----:B0-----:R-:W-:Y:S01]  /*7a80*/  @UP0 ULDC UR29, c[0x0][0x39c] ;  /* 0x0000e700001d0ab9 */ /* 0x001fe20000000800 */
[----:B------:R-:W-:Y:S01]  /*7a90*/  @UP0 ULDC UR28, c[0x0][0x3a0] ;  /* 0x0000e800001c0ab9 */ /* 0x000fe20000000800 */
[----:B------:R-:W-:Y:S01]  /*7aa0*/  @UP1 ULDC UR30, c[0x0][0x388] ;  /* 0x0000e200001e1ab9 */ /* 0x000fe20000000800 */
[----:B------:R-:W-:Y:S01]  /*7ab0*/  @UP2 ULDC.64 UR24, c[0x0][0x390] ;  /* 0x0000e40000182ab9 */ /* 0x000fe20000000a00 */
[----:B------:R-:W-:Y:S01]  /*7ac0*/  @UP2 ULDC.64 UR26, c[0x0][0x390] ;  /* 0x0000e400001a2ab9 */ /* 0x000fe20000000a00 */
[----:B-1----:R-:W-:Y:S01]  /*7ad0*/  UIMAD.WIDE.U32 UR16, UR37, UR32, URZ ;  /* 0x00000020251072a5 */ /* 0x002fe2000f8e003f */
[----:B------:R-:W-:Y:S02]  /*7ae0*/  @UP1 ULDC UR22, c[0x0][0x388] ;  /* 0x0000e20000161ab9 */ /* 0x000fe40000000800 */
[----:B------:R-:W-:Y:S01]  /*7af0*/  @UP1 ULDC UR32, c[0x0][0x384] ;  /* 0x0000e10000201ab9 */ /* 0x000fe20000000800 */
[----:B------:R-:W-:-:S02]  /*7b00*/  UIMAD.WIDE.U32 UR18, UR11, UR29, URZ ;  /* 0x0000001d0b1272a5 */ /* 0x000fc4000f8e003f */
[----:B------:R-:W-:Y:S02]  /*7b10*/  UIMAD.WIDE.U32 UR20, UR50, UR32, URZ ;  /* 0x00000020321472a5 */ /* 0x000fe4000f8e003f */
[----:B------:R-:W-:Y:S02]  /*7b20*/  UIADD3 UR16, UR8, 0x4800, URZ ;  /* 0x0000480008107890 */ /* 0x000fe4000fffe03f */
[----:B------:R-:W-:Y:S01]  /*7b30*/  @UP1 USHF.R.U32.HI UR13, URZ, UR22, UR21 ;  /* 0x000000163f0d1299 */ /* 0x000fe20008011615 */
[----:B------:R-:W-:Y:S02]  /*7b40*/  @UP1 UMOV UR32, UR17 ;  /* 0x0000001100201c82 */ /* 0x000fe40008000000 */
[----:B------:R-:W-:Y:S01]  /*7b50*/  UMOV UR22, UR11 ;  /* 0x0000000b00167c82 */ /* 0x000fe20008000000 */
[----:B------:R-:W-:Y:S02]  /*7b60*/  @UP0 USHF.R.U32.HI UR22, URZ, UR28, UR19 ;  /* 0x0000001c3f160299 */ /* 0x000fe40008011613 */
[----:B------:R-:W-:-:S02]  /*7b70*/  UIADD3 UR17, -UR44, URZ, URZ ;  /* 0x0000003f2c117290 */ /* 0x000fc4000fffe13f */
[----:B------:R-:W-:Y:S02]  /*7b80*/  UIADD3 UR19, -UR11, URZ, URZ ;  /* 0x0000003f0b137290 */ /* 0x000fe4000fffe13f */
[----:B------:R-:W-:Y:S02]  /*7b90*/  UIADD3 UR18, -UR22, URZ, URZ ;  /* 0x0000003f16127290 */ /* 0x000fe4000fffe13f */
[----:B------:R-:W-:Y:S02]  /*7ba0*/  UIMAD UR17, UR15, UR17, UR33 ;  /* 0x000000110f1172a4 */ /* 0x000fe4000f8e0221 */
[----:B------:R-:W-:Y:S02]  /*7bb0*/  UIMAD UR20, UR31, UR19, UR44 ;  /* 0x000000131f1472a4 */ /* 0x000fe4000f8e022c */
[----:B------:R-:W-:Y:S01]  /*7bc0*/  UIMAD UR18, UR23, UR18, UR11 ;  /* 0x00000012171272a4 */ /* 0x000fe2000f8e020b */
[----:B------:R-:W-:Y:S01]  /*7bd0*/  ULDC UR44, c[0x0][0x3ec] ;  /* 0x0000fb00002c7ab9 */ /* 0x000fe20000000800 */
[----:B------:R-:W-:-:S02]  /*7be0*/  UIMAD UR20, UR20, UR5, UR6 ;  /* 0x00000005141472a4 */ /* 0x000fc4000f8e0206 */
[----:B------:R-:W-:Y:S02]  /*7bf0*/  UIMAD UR19, UR17, UR4, UR44 ;  /* 0x00000004111372a4 */ /* 0x000fe4000f8e022c */
[----:B------:R-:W-:Y:S02]  /*7c00*/  UIMAD UR21, UR18, UR60, UR7 ;  /* 0x0000003c121572a4 */ /* 0x000fe4000f8e0207 */
[----:B------:R-:W-:Y:S01]  /*7c10*/  @UP1 USHF.R.U32.HI UR14, URZ, UR30, UR32 ;  /* 0x0000001e3f0e1299 */ /* 0x000fe20008011620 */
[----:B------:R-:W-:Y:S01]  /*7c20*/  UMOV UR17, UR9 ;  /* 0x0000000900117c82 */ /* 0x000fe20008000000 */
[----:B------:R-:W-:Y:S02]  /*7c30*/  UMOV UR18, UR10 ;  /* 0x0000000a00127c82 */ /* 0x000fe40008000000 */
[----:B------:R-:W-:Y:S02]  /*7c40*/  UIMAD.WIDE.U32 UR28, UR14, UR24, URZ ;  /* 0x000000180e1c72a5 */ /* 0x000fe4000f8e003f */
[----:B------:R-:W-:Y:S01]  /*7c50*/  UIMAD.WIDE.U32 UR32, UR13, UR26, URZ ;  /* 0x0000001a0d2072a5 */ /* 0x000fe2000f8e003f */
[----:B------:R0:W-:Y:S01]  /*7c60*/  UTMALDG.5D.IM2COL [UR16], [UR58], UR39 ;  /* 0x000000103a0073b4 */ /* 0x0001e20008060027 */
[----:B------:R-:W-:Y:S01]  /*7c70*/  UMOV UR34, UR14 ;  /* 0x0000000e00227c82 */ /* 0x000fe20008000000 */
[----:B------:R-:W-:Y:S01]  /*7c80*/  @UP0 ULDC UR24, c[0x0][0x39c] ;  /* 0x0000e70000180ab9 */ /* 0x000fe20000000800 */
[----:B------:R-:W-:Y:S01]  /*7c90*/  @UP2 USHF.R.U32.HI UR34, URZ, UR25, UR29 ;  /* 0x000000193f222299 */ /* 0x000fe2000801161d */
[----:B------:R-:W-:-:S02]  /*7ca0*/  @UP0 ULDC UR26, c[0x0][0x3a0] ;  /* 0x0000e800001a0ab9 */ /* 0x000fc40000000800 */
[----:B------:R-:W-:Y:S01]  /*7cb0*/  @UP0 ULDC UR25, c[0x0][0x39c] ;  /* 0x0000e70000190ab9 */ /* 0x000fe20000000800 */
[----:B------:R-:W-:Y:S01]  /*7cc0*/  UMOV UR30, UR12 ;  /* 0x0000000c001e7c82 */ /* 0x000fe20008000000 */
[----:B------:R-:W-:Y:S01]  /*7cd0*/  UMOV UR11, UR13 ;  /* 0x0000000d000b7c82 */ /* 0x000fe20008000000 */
[----:B------:R-:W-:Y:S01]  /*7ce0*/  @UP2 USHF.R.U32.HI UR11, URZ, UR27, UR33 ;  /* 0x0000001b3f0b2299 */ /* 0x000fe20008011621 */
[----:B------:R-:W-:Y:S01]  /*7cf0*/  R2UR UR33, R38 ;  /* 0x00000000262172ca */ /* 0x000fe200000e0000 */
[----:B------:R-:W-:Y:S01]  /*7d00*/  UIADD3 UR28, -UR12, URZ, URZ ;  /* 0x0000003f0c1c7290 */ /* 0x000fe2000fffe13f */
[----:B------:R-:W-:-:S03]  /*7d10*/  @UP0 ULDC UR32, c[0x0][0x39c] ;  /* 0x0000e70000200ab9 */ /* 0x000fc60000000800 */
[----:B------:R-:W-:-:S04]  /*7d20*/  UIMAD UR28, UR31, UR28, UR45 ;  /* 0x0000001c1f1c72a4 */ /* 0x000fc8000f8e022d */
[----:B------:R-:W-:Y:S02]  /*7d30*/  UIMAD UR28, UR28, UR5, UR6 ;  /* 0x000000051c1c72a4 */ /* 0x000fe4000f8e0206 */
[----:B0-----:R-:W-:Y:S02]  /*7d40*/  UIADD3 UR22, -UR14, URZ, URZ ;  /* 0x0000003f0e167290 */ /* 0x001fe4000fffe13f */
[----:B------:R-:W-:Y:S02]  /*7d50*/  UIMAD.WIDE.U32 UR16, UR12, UR24, URZ ;  /* 0x000000180c1072a5 */ /* 0x000fe4000f8e003f */
[----:B------:R-:W-:Y:S01]  /*7d60*/  UIADD3 UR20, -UR45, URZ, URZ ;  /* 0x0000003f2d147290 */ /* 0x000fe2000fffe13f */
[----:B------:R-:W-:Y:S01]  /*7d70*/  R2UR UR45, R30 ;  /* 0x000000001e2d72ca */ /* 0x000fe200000e0000 */
[----:B------:R-:W-:Y:S02]  /*7d80*/  UIMAD.WIDE.U32 UR18, UR34, UR25, URZ ;  /* 0x00000019221272a5 */ /* 0x000fe4000f8e003f */
[----:B------:R-:W-:Y:S01]  /*7d90*/  @UP0 USHF.R.U32.HI UR30, URZ, UR26, UR17 ;  /* 0x0000001a3f1e0299 */ /* 0x000fe20008011611 */
[----:B------:R-:W-:Y:S01]  /*7da0*/  @UP0 ULDC UR21, c[0x0][0x3a0] ;  /* 0x0000e80000150ab9 */ /* 0x000fe20000000800 */
[----:B------:R-:W-:Y:S01]  /*7db0*/  UIMAD UR17, UR15, UR22, UR35 ;  /* 0x000000160f1172a4 */ /* 0x000fe2000f8e0223 */
[----:B------:R-:W-:Y:S01]  /*7dc0*/  R2UR UR35, R37 ;  /* 0x00000000252372ca */ /* 0x000fe200000e0000 */
[----:B------:R-:W-:Y:S01]  /*7dd0*/  UIMAD UR20, UR15, UR20, UR36 ;  /* 0x000000140f1472a4 */ /* 0x000fe2000f8e0224 */
[----:B------:R-:W-:Y:S01]  /*7de0*/  UMOV UR22, UR34 ;  /* 0x0000002200167c82 */ /* 0x000fe20008000000 */
[----:B------:R-:W-:-:S02]  /*7df0*/  @UP0 USHF.R.U32.HI UR22, URZ, UR21, UR19 ;  /* 0x000000153f160299 */ /* 0x000fc40008011613 */
[----:B------:R-:W-:Y:S02]  /*7e00*/  UIMAD UR27, UR20, UR4, UR44 ;  /* 0x00000004141b72a4 */ /* 0x000fe4000f8e022c */
[----:B------:R-:W-:Y:S02]  /*7e10*/  UIADD3 UR18, -UR30, URZ, URZ ;  /* 0x0000003f1e127290 */ /* 0x000fe4000fffe13f */
[----:B------:R-:W-:Y:S02]  /*7e20*/  UIADD3 UR20, -UR34, URZ, URZ ;  /* 0x0000003f22147290 */ /* 0x000fe4000fffe13f */
[----:B------:R-:W-:Y:S02]  /*7e30*/  UIADD3 UR21, -UR22, URZ, URZ ;  /* 0x0000003f16157290 */ /* 0x000fe4000fffe13f */
[----:B------:R-:W-:Y:S02]  /*7e40*/  UIMAD UR18, UR23, UR18, UR12 ;  /* 0x00000012171272a4 */ /* 0x000fe4000f8e020c */
[----:B------:R-:W-:-:S02]  /*7e50*/  UIMAD UR20, UR31, UR20, UR14 ;  /* 0x000000141f1472a4 */ /* 0x000fc4000f8e020e */
[----:B------:R-:W-:Y:S02]  /*7e60*/  UIMAD UR21, UR23, UR21, UR34 ;  /* 0x00000015171572a4 */ /* 0x000fe4000f8e0222 */
[----:B------:R-:W-:Y:S02]  /*7e70*/  UIADD3 UR24, UR8, 0x5000, URZ ;  /* 0x0000500008187890 */ /* 0x000fe4000fffe03f */
[----:B------:R-:W-:Y:S02]  /*7e80*/  UIMAD UR29, UR18, UR60, UR7 ;  /* 0x0000003c121d72a4 */ /* 0x000fe4000f8e0207 */
[----:B------:R-:W-:Y:S02]  /*7e90*/  UIADD3 UR16, UR8, 0x5800, URZ ;  /* 0x0000580008107890 */ /* 0x000fe4000fffe03f */
[----:B------:R-:W-:Y:S02]  /*7ea0*/  UIMAD UR19, UR17, UR4, UR44 ;  /* 0x00000004111372a4 */ /* 0x000fe4000f8e022c */
[----:B------:R-:W-:-:S02]  /*7eb0*/  UIMAD UR20, UR20, UR5, UR6 ;  /* 0x00000005141472a4 */ /* 0x000fc4000f8e0206 */
[----:B------:R-:W-:Y:S01]  /*7ec0*/  UIMAD UR21, UR21, UR60, UR7 ;  /* 0x0000003c151572a4 */ /* 0x000fe2000f8e0207 */
[----:B------:R-:W-:Y:S01]  /*7ed0*/  UMOV UR25, UR9 ;  /* 0x0000000900197c82 */ /* 0x000fe20008000000 */
[----:B------:R-:W-:Y:S01]  /*7ee0*/  UMOV UR26, UR10 ;  /* 0x0000000a001a7c82 */ /* 0x000fe20008000000 */
[----:B------:R-:W-:Y:S01]  /*7ef0*/  UMOV UR17, UR9 ;  /* 0x0000000900117c82 */ /* 0x000fe20008000000 */
[----:B------:R-:W-:Y:S01]  /*7f00*/  UMOV UR18, UR10 ;  /* 0x0000000a00127c82 */ /* 0x000fe20008000000 */
[----:B------:R0:W-:Y:S01]  /*7f10*/  UTMALDG.5D.IM2COL [UR24], [UR58], UR39 ;  /* 0x000000183a0073b4 */ /* 0x0001e20008060027 */
[----:B------:R-:W-:Y:S01]  /*7f20*/  @UP1 ULDC UR12, c[0x0][0x384] ;  /* 0x0000e100000c1ab9 */ /* 0x000fe20000000800 */
[----:B------:R-:W-:Y:S01]  /*7f30*/  @UP1 ULDC UR34, c[0x0][0x388] ;  /* 0x0000e20000221ab9 */ /* 0x000fe20000000800 */
[----:B------:R-:W-:Y:S01]  /*7f40*/  UMOV UR14, UR33 ;  /* 0x00000021000e7c82 */ /* 0x000fe20008000000 */
[----:B------:R1:W-:Y:S01]  /*7f50*/  UTMALDG.5D.IM2COL [UR16], [UR58], UR39 ;  /* 0x000000103a0073b4 */ /* 0x0003e20008060027 */
[----:B0-----:R-:W-:Y:S01]  /*7f60*/  UIMAD.WIDE.U32 UR24, UR33, UR12, URZ ;  /* 0x0000000c211872a5 */ /* 0x001fe2000f8e003f */
[----:B------:R-:W-:Y:S01]  /*7f70*/  R2UR UR28, R38 ;  /* 0x00000000261c72ca */ /* 0x000fe200000e0000 */
[----:B------:R-:W-:Y:S01]  /*7f80*/  @UP2 ULDC.64 UR26, c[0x0][0x390] ;  /* 0x0000e400001a2ab9 */ /* 0x000fe20000000a00 */
[----:B------:R-:W-:Y:S01]  /*7f90*/  @UP0 ULDC UR12, c[0x0][0x3a0] ;  /* 0x0000e800000c0ab9 */ /* 0x000fe20000000800 */
[----:B------:R-:W-:Y:S01]  /*7fa0*/  @UP1 USHF.R.U32.HI UR14, URZ, UR34, UR25 ;  /* 0x000000223f0e1299 */ /* 0x000fe20008011619 */
[----:B------:R-:W-:Y:S01]  /*7fb0*/  UMOV UR30, UR54 ;  /* 0x00000036001e7c82 */ /* 0x000fe20008000000 */
[----:B-1----:R-:W-:-:S02]  /*7fc0*/  UIMAD.WIDE.U32 UR18, UR11, UR32, URZ ;  /* 0x000000200b1272a5 */ /* 0x002fc4000f8e003f */
[----:B------:R-:W-:Y:S01]  /*7fd0*/  UMOV UR22, UR11 ;  /* 0x0000000b00167c82 */ /* 0x000fe20008000000 */
[----:B------:R-:W-:Y:S02]  /*7fe0*/  UIADD3 UR17, -UR13, URZ, URZ ;  /* 0x0000003f0d117290 */ /* 0x000fe4000fffe13f */
[----:B------:R-:W-:Y:S02]  /*7ff0*/  @UP0 USHF.R.U32.HI UR22, URZ, UR12, UR19 ;  /* 0x0000000c3f160299 */ /* 0x000fe40008011613 */
[----:B------:R-:W-:Y:S02]  /*8000*/  UIADD3 UR20, -UR11, URZ, URZ ;  /* 0x0000003f0b147290 */ /* 0x000fe4000fffe13f */
[----:B------:R-:W-:Y:S02]  /*8010*/  UIADD3 UR12, -UR22, URZ, URZ ;  /* 0x0000003f160c7290 */ /* 0x000fe4000fffe13f */
[----:B------:R-:W-:Y:S02]  /*8020*/  UIMAD UR17, UR15, UR17, UR35 ;  /* 0x000000110f1172a4 */ /* 0x000fe4000f8e0223 */
        /* <DEDUP_REMOVED lines=8> */
[----:B------:R-:W-:Y:S01]  /*80b0*/  @UP1 ULDC UR12, c[0x0][0x384] ;  /* 0x0000e100000c1ab9 */ /* 0x000fe20000000800 */
[----:B------:R-:W-:Y:S01]  /*80c0*/  UIMAD.WIDE.U32 UR24, UR14, UR26, URZ ;  /* 0x0000001a0e1872a5 */ /* 0x000fe2000f8e003f */
[----:B------:R-:W-:-:S02]  /*80d0*/  UMOV UR11, UR46 ;  /* 0x0000002e000b7c82 */ /* 0x000fc40008000000 */
[----:B------:R-:W-:Y:S02]  /*80e0*/  UMOV UR26, UR14 ;  /* 0x0000000e001a7c82 */ /* 0x000fe40008000000 */
[----:B------:R0:W-:Y:S01]  /*80f0*/  UTMALDG.5D.IM2COL [UR16], [UR58], UR39 ;  /* 0x000000103a0073b4 */ /* 0x0001e20008060027 */
[----:B------:R-:W-:Y:S01]  /*8100*/  @UP2 USHF.R.U32.HI UR26, URZ, UR27, UR25 ;  /* 0x0000001b3f1a2299 */ /* 0x000fe20008011619 */
[----:B------:R-:W-:Y:S01]  /*8110*/  R2UR UR27, R39 ;  /* 0x00000000271b72ca */ /* 0x000fe200000e0000 */
[----:B------:R-:W-:Y:S01]  /*8120*/  @UP2 ULDC.64 UR34, c[0x0][0x390] ;  /* 0x0000e40000222ab9 */ /* 0x000fe20000000a00 */
[----:B0-----:R-:W-:Y:S01]  /*8130*/  UIMAD.WIDE.U32 UR16, UR46, UR12, URZ ;  /* 0x0000000c2e1072a5 */ /* 0x001fe2000f8e003f */
[----:B------:R-:W-:Y:S01]  /*8140*/  @UP0 ULDC UR18, c[0x0][0x39c] ;  /* 0x0000e70000120ab9 */ /* 0x000fe20000000800 */
[----:B------:R-:W-:Y:S01]  /*8150*/  @UP1 ULDC UR22, c[0x0][0x388] ;  /* 0x0000e20000161ab9 */ /* 0x000fe20000000800 */
[----:B------:R-:W-:Y:S01]  /*8160*/  UIMAD.WIDE.U32 UR18, UR26, UR18, URZ ;  /* 0x000000121a1272a5 */ /* 0x000fe2000f8e003f */
[----:B------:R-:W-:-:S03]  /*8170*/  @UP0 ULDC UR20, c[0x0][0x3a0] ;  /* 0x0000e80000140ab9 */ /* 0x000fc60000000800 */
[----:B------:R-:W-:Y:S01]  /*8180*/  @UP1 UMOV UR16, UR17 ;  /* 0x0000001100101c82 */ /* 0x000fe20008000000 */
[----:B------:R-:W-:Y:S02]  /*8190*/  UIADD3 UR21, -UR14, URZ, URZ ;  /* 0x0000003f0e157290 */ /* 0x000fe4000fffe13f */
[----:B------:R-:W-:Y:S02]  /*81a0*/  @UP1 USHF.R.U32.HI UR11, URZ, UR22, UR16 ;  /* 0x000000163f0b1299 */ /* 0x000fe40008011610 */
[----:B------:R-:W-:Y:S01]  /*81b0*/  UIMAD UR17, UR15, UR21, UR28 ;  /* 0x000000150f1172a4 */ /* 0x000fe2000f8e021c */
[----:B------:R-:W-:Y:S01]  /*81c0*/  UMOV UR22, UR26 ;  /* 0x0000001a00167c82 */ /* 0x000fe20008000000 */
[----:B------:R-:W-:Y:S02]  /*81d0*/  @UP0 USHF.R.U32.HI UR22, URZ, UR20, UR19 ;  /* 0x000000143f160299 */ /* 0x000fe40008011613 */
[----:B------:R-:W-:Y:S02]  /*81e0*/  UIADD3 UR20, -UR26, URZ, URZ ;  /* 0x0000003f1a147290 */ /* 0x000fe4000fffe13f */
[----:B------:R-:W-:-:S02]  /*81f0*/  UIADD3 UR21, -UR22, URZ, URZ ;  /* 0x0000003f16157290 */ /* 0x000fc4000fffe13f */
[----:B------:R-:W-:Y:S02]  /*8200*/  UIMAD UR20, UR31, UR20, UR14 ;  /* 0x000000141f1472a4 */ /* 0x000fe4000f8e020e */
[----:B------:R-:W-:Y:S01]  /*8210*/  UIMAD UR21, UR23, UR21, UR26 ;  /* 0x00000015171572a4 */ /* 0x000fe2000f8e021a */
[----:B------:R-:W-:Y:S01]  /*8220*/  @UP2 ULDC.64 UR12, c[0x0][0x390] ;  /* 0x0000e400000c2ab9 */ /* 0x000fe20000000a00 */
[----:B------:R-:W-:Y:S02]  /*8230*/  UIADD3 UR16, UR8, 0x6800, URZ ;  /* 0x0000680008107890 */ /* 0x000fe4000fffe03f */
[----:B------:R-:W-:Y:S02]  /*8240*/  UIMAD.WIDE.U32 UR24, UR11, UR12, URZ ;  /* 0x0000000c0b1872a5 */ /* 0x000fe4000f8e003f */
[----:B------:R-:W-:Y:S02]  /*8250*/  UIMAD UR19, UR17, UR4, UR44 ;  /* 0x00000004111372a4 */ /* 0x000fe4000f8e022c */
[----:B------:R-:W-:-:S02]  /*8260*/  UIMAD UR20, UR20, UR5, UR6 ;  /* 0x00000005141472a4 */ /* 0x000fc4000f8e0206 */
[----:B------:R-:W-:Y:S01]  /*8270*/  UIMAD UR21, UR21, UR60, UR7 ;  /* 0x0000003c151572a4 */ /* 0x000fe2000f8e0207 */
[----:B------:R-:W-:Y:S01]  /*8280*/  UMOV UR26, UR11 ;  /* 0x0000000b001a7c82 */ /* 0x000fe20008000000 */
[----:B------:R-:W-:Y:S01]  /*8290*/  @UP2 USHF.R.U32.HI UR26, URZ, UR13, UR25 ;  /* 0x0000000d3f1a2299 */ /* 0x000fe20008011619 */
[----:B------:R-:W-:Y:S01]  /*82a0*/  @UP0 ULDC UR12, c[0x0][0x39c] ;  /* 0x0000e700000c0ab9 */ /* 0x000fe20000000800 */
[----:B------:R-:W-:Y:S01]  /*82b0*/  UMOV UR17, UR9 ;  /* 0x0000000900117c82 */ /* 0x000fe20008000000 */
[----:B------:R-:W-:Y:S01]  /*82c0*/  UMOV UR18, UR10 ;  /* 0x0000000a00127c82 */ /* 0x000fe20008000000 */
[----:B------:R-:W-:-:S03]  /*82d0*/  UIMAD.WIDE.U32 UR12, UR26, UR12, URZ ;  /* 0x0000000c1a0c72a5 */ /* 0x000fc6000f8e003f */
[----:B------:R0:W-:Y:S01]  /*82e0*/  UTMALDG.5D.IM2COL [UR16], [UR58], UR39 ;  /* 0x000000103a0073b4 */ /* 0x0001e20008060027 */
[----:B------:R-:W-:Y:S01]  /*82f0*/  @UP1 ULDC UR24, c[0x0][0x384] ;  /* 0x0000e10000181ab9 */ /* 0x000fe20000000800 */
[----:B------:R-:W-:Y:S01]  /*8300*/  UMOV UR14, UR38 ;  /* 0x00000026000e7c82 */ /* 0x000fe20008000000 */
[----:B------:R-:W-:Y:S01]  /*8310*/  @UP2 ULDC.64 UR28, c[0x0][0x390] ;  /* 0x0000e400001c2ab9 */ /* 0x000fe20000000a00 */
[----:B0-----:R-:W-:Y:S01]  /*8320*/  @UP0 ULDC UR19, c[0x0][0x3a0] ;  /* 0x0000e80000130ab9 */ /* 0x001fe20000000800 */
[----:B------:R-:W-:Y:S01]  /*8330*/  UIMAD.WIDE.U32 UR16, UR38, UR24, URZ ;  /* 0x00000018261072a5 */ /* 0x000fe2000f8e003f */
[----:B------:R-:W-:Y:S01]  /*8340*/  UMOV UR22, UR26 ;  /* 0x0000001a00167c82 */ /* 0x000fe20008000000 */
[----:B------:R-:W-:Y:S01]  /*8350*/  @UP0 USHF.R.U32.HI UR22, URZ, UR19, UR13 ;  /* 0x000000133f160299 */ /* 0x000fe2000801160d */
[----:B------:R-:W-:Y:S02]  /*8360*/  @UP1 ULDC UR18, c[0x0][0x388] ;  /* 0x0000e20000121ab9 */ /* 0x000fe40000000800 */
[----:B------:R-:W-:Y:S01]  /*8370*/  @UP2 ULDC.64 UR12, c[0x0][0x390] ;  /* 0x0000e400000c2ab9 */ /* 0x000fe20000000a00 */
[----:B------:R-:W-:-:S02]  /*8380*/  @UP1 USHF.R.U32.HI UR14, URZ, UR18, UR17 ;  /* 0x000000123f0e1299 */ /* 0x000fc40008011611 */
[----:B------:R-:W-:Y:S02]  /*8390*/  UIADD3 UR21, -UR22, URZ, URZ ;  /* 0x0000003f16157290 */ /* 0x000fe4000fffe13f */
[----:B------:R-:W-:Y:S02]  /*83a0*/  UIADD3 UR17, -UR11, URZ, URZ ;  /* 0x0000003f0b117290 */ /* 0x000fe4000fffe13f */
[----:B------:R-:W-:Y:S02]  /*83b0*/  UIADD3 UR18, -UR26, URZ, URZ ;  /* 0x0000003f1a127290 */ /* 0x000fe4000fffe13f */
[----:B------:R-:W-:Y:S01]  /*83c0*/  UIMAD UR21, UR23, UR21, UR26 ;  /* 0x00000015171572a4 */ /* 0x000fe2000f8e021a */
[----:B------:R-:W-:Y:S01]  /*83d0*/  R2UR UR26, R40 ;  /* 0x00000000281a72ca */ /* 0x000fe200000e0000 */
[----:B------:R-:W-:Y:S02]  /*83e0*/  UIMAD UR17, UR15, UR17, UR27 ;  /* 0x000000110f1172a4 */ /* 0x000fe4000f8e021b */
[----:B------:R-:W-:-:S02]  /*83f0*/  UIMAD UR18, UR31, UR18, UR11 ;  /* 0x000000121f1272a4 */ /* 0x000fc4000f8e020b */
[----:B------:R-:W-:Y:S02]  /*8400*/  UIMAD.WIDE.U32 UR24, UR14, UR12, URZ ;  /* 0x0000000c0e1872a5 */ /* 0x000fe4000f8e003f */
[----:B------:R-:W-:Y:S02]  /*8410*/  UIADD3 UR16, UR8, 0x7000, URZ ;  /* 0x0000700008107890 */ /* 0x000fe4000fffe03f */
[----:B------:R-:W-:Y:S02]  /*8420*/  UIMAD UR19, UR17, UR4, UR44 ;  /* 0x00000004111372a4 */ /* 0x000fe4000f8e022c */
[----:B------:R-:W-:Y:S02]  /*8430*/  UIMAD UR20, UR18, UR5, UR6 ;  /* 0x00000005121472a4 */ /* 0x000fe4000f8e0206 */
        /* <DEDUP_REMOVED lines=9> */
[----:B------:R-:W-:Y:S01]  /*84d0*/  UIADD3 UR12, -UR14, URZ, URZ ;  /* 0x0000003f0e0c7290 */ /* 0x000fe2000fffe13f */
[----:B------:R-:W-:Y:S01]  /*84e0*/  UMOV UR27, UR51 ;  /* 0x00000033001b7c82 */ /* 0x000fe20008000000 */
[----:B0-----:R-:W-:Y:S01]  /*84f0*/  UMOV UR22, UR11 ;  /* 0x0000000b00167c82 */ /* 0x001fe20008000000 */
[----:B------:R-:W-:Y:S02]  /*8500*/  @UP0 USHF.R.U32.HI UR22, URZ, UR24, UR13 ;  /* 0x000000183f160299 */ /* 0x000fe4000801160d */
[----:B------:R-:W-:Y:S02]  /*8510*/  UIADD3 UR20, -UR11, URZ, URZ ;  /* 0x0000003f0b147290 */ /* 0x000fe4000fffe13f */
[----:B------:R-:W-:Y:S02]  /*8520*/  UIADD3 UR21, -UR22, URZ, URZ ;  /* 0x0000003f16157290 */ /* 0x000fe4000fffe13f */
[----:B------:R-:W-:-:S02]  /*8530*/  UIMAD UR19, UR15, UR12, UR26 ;  /* 0x0000000c0f1372a4 */ /* 0x000fc4000f8e021a */
[----:B------:R-:W-:Y:S02]  /*8540*/  UIMAD UR20, UR31, UR20, UR14 ;  /* 0x000000141f1472a4 */ /* 0x000fe4000f8e020e */
[----:B------:R-:W-:Y:S02]  /*8550*/  UIMAD UR21, UR23, UR21, UR11 ;  /* 0x00000015171572a4 */ /* 0x000fe4000f8e020b */
[----:B------:R-:W-:Y:S02]  /*8560*/  UIADD3 UR16, UR8, 0x7800, URZ ;  /* 0x0000780008107890 */ /* 0x000fe4000fffe03f */
[----:B------:R-:W-:Y:S02]  /*8570*/  UIMAD UR19, UR19, UR4, UR44 ;  /* 0x00000004131372a4 */ /* 0x000fe4000f8e022c */
[----:B------:R-:W-:Y:S02]  /*8580*/  UIMAD UR20, UR20, UR5, UR6 ;  /* 0x00000005141472a4 */ /* 0x000fe4000f8e0206 */
[----:B------:R-:W-:Y:S01]  /*8590*/  UIMAD UR21, UR21, UR60, UR7 ;  /* 0x0000003c151572a4 */ /* 0x000fe2000f8e0207 */
[----:B------:R-:W-:Y:S01]  /*85a0*/  @UP1 ULDC UR17, c[0x0][0x384] ;  /* 0x0000e10000111ab9 */ /* 0x000fe20000000800 */
[----:B------:R-:W-:Y:S01]  /*85b0*/  @UP1 ULDC UR11, c[0x0][0x388] ;  /* 0x0000e200000b1ab9 */ /* 0x000fe20000000800 */
[----:B------:R-:W-:Y:S01]  /*85c0*/  UIMAD.WIDE.U32 UR12, UR48, UR17, URZ ;  /* 0x00000011300c72a5 */ /* 0x000fe2000f8e003f */
[----:B------:R-:W-:-:S02]  /*85d0*/  @UP0 ULDC UR24, c[0x0][0x39c] ;  /* 0x0000e70000180ab9 */ /* 0x000fc40000000800 */
[----:B------:R-:W-:Y:S01]  /*85e0*/  UMOV UR17, UR9 ;  /* 0x0000000900117c82 */ /* 0x000fe20008000000 */
[----:B------:R-:W-:Y:S02]  /*85f0*/  @UP1 USHF.R.U32.HI UR48, URZ, UR11, UR13 ;  /* 0x0000000b3f301299 */ /* 0x000fe4000801160d */
[----:B------:R0:W-:Y:S01]  /*8600*/  UTMALDG.5D.IM2COL [UR16], [UR58], UR39 ;  /* 0x000000103a0073b4 */ /* 0x0001e20008060027 */
[----:B------:R-:W-:Y:S02]  /*8610*/  @UP1 ULDC UR12, c[0x0][0x384] ;  /* 0x0000e100000c1ab9 */ /* 0x000fe40000000800 */
[----:B------:R-:W-:Y:S02]  /*8620*/  UIMAD.WIDE.U32 UR12, UR49, UR12, URZ ;  /* 0x0000000c310c72a5 */ /* 0x000fe4000f8e003f */
[----:B------:R-:W-:Y:S01]  /*8630*/  UMOV UR11, UR48 ;  /* 0x00000030000b7c82 */ /* 0x000fe20008000000 */
[----:B0-----:R-:W-:Y:S02]  /*8640*/  @UP2 ULDC.64 UR16, c[0x0][0x390] ;  /* 0x0000e40000102ab9 */ /* 0x001fe40000000a00 */
[----:B------:R-:W-:-:S07]  /*8650*/  UIMAD.WIDE.U32 UR18, UR48, UR16, URZ ;  /* 0x00000010301272a5 */ /* 0x000fce000f8e003f */
[----:B------:R-:W-:Y:S01]  /*8660*/  @UP2 UMOV UR14, UR19 ;  /* 0x00000013000e2c82 */ /* 0x000fe20008000000 */
[----:B------:R-:W-:Y:S01]  /*8670*/  @UP1 ULDC UR18, c[0x0][0x388] ;  /* 0x0000e20000121ab9 */ /* 0x000fe20000000800 */
[----:B------:R-:W-:Y:S01]  /*8680*/  @UP2 USHF.R.U32.HI UR11, URZ, UR17, UR14 ;  /* 0x000000113f0b2299 */ /* 0x000fe2000801160e */
[----:B------:R-:W-:Y:S02]  /*8690*/  @UP1 UMOV UR19, UR13 ;  /* 0x0000000d00131c82 */ /* 0x000fe40008000000 */
[----:B------:R-:W-:Y:S01]  /*86a0*/  @UP0 ULDC UR14, c[0x0][0x3a0] ;  /* 0x0000e800000e0ab9 */ /* 0x000fe20000000800 */
[----:B------:R-:W-:Y:S02]  /*86b0*/  @UP1 USHF.R.U32.HI UR49, URZ, UR18, UR19 ;  /* 0x000000123f311299 */ /* 0x000fe40008011613 */
[----:B------:R-:W-:Y:S02]  /*86c0*/  UIMAD.WIDE.U32 UR16, UR11, UR24, URZ ;  /* 0x000000180b1072a5 */ /* 0x000fe4000f8e003f */
[----:B------:R-:W-:-:S02]  /*86d0*/  UIADD3 UR18, -UR11, URZ, URZ ;  /* 0x0000003f0b127290 */ /* 0x000fc4000fffe13f */
[----:B------:R-:W-:Y:S01]  /*86e0*/  UMOV UR25, UR11 ;  /* 0x0000000b00197c82 */ /* 0x000fe20008000000 */
[----:B------:R-:W-:Y:S02]  /*86f0*/  @UP0 USHF.R.U32.HI UR25, URZ, UR14, UR17 ;  /* 0x0000000e3f190299 */ /* 0x000fe40008011611 */
[----:B------:R-:W-:Y:S02]  /*8700*/  UIMAD UR18, UR31, UR18, UR48 ;  /* 0x000000121f1272a4 */ /* 0x000fe4000f8e0230 */
[----:B------:R-:W-:Y:S01]  /*8710*/  UIADD3 UR14, -UR48, URZ, URZ ;  /* 0x0000003f300e7290 */ /* 0x000fe2000fffe13f */
[----:B------:R-:W-:Y:S01]  /*8720*/  R2UR UR48, R31 ;  /* 0x000000001f3072ca */ /* 0x000fe200000e0000 */
[----:B------:R-:W-:Y:S02]  /*8730*/  UIADD3 UR16, -UR25, URZ, URZ ;  /* 0x0000003f19107290 */ /* 0x000fe4000fffe13f */
[----:B------:R-:W-:Y:S02]  /*8740*/  UIMAD UR18, UR18, UR5, UR6 ;  /* 0x00000005121272a4 */ /* 0x000fe4000f8e0206 */
[----:B------:R-:W-:Y:S01]  /*8750*/  UIMAD UR14, UR15, UR14, UR43 ;  /* 0x0000000e0f0e72a4 */ /* 0x000fe2000f8e022b */
[----:B------:R-:W-:Y:S01]  /*8760*/  R2UR UR43, R26 ;  /* 0x000000001a2b72ca */ /* 0x000fe200000e0000 */
[----:B------:R-:W-:Y:S01]  /*8770*/  UIMAD UR11, UR23, UR16, UR11 ;  /* 0x00000010170b72a4 */ /* 0x000fe2000f8e020b */
[----:B------:R-:W-:Y:S01]  /*8780*/  R2UR UR23, R5 ;  /* 0x00000000051772ca */ /* 0x000fe200000e0000 */
[----:B------:R-:W-:Y:S01]  /*8790*/  @UP2 ULDC.64 UR12, c[0x0][0x390] ;  /* 0x0000e400000c2ab9 */ /* 0x000fe20000000a00 */
[----:B------:R-:W-:Y:S01]  /*87a0*/  UMOV UR20, UR18 ;  /* 0x0000001200147c82 */ /* 0x000fe20008000000 */
[----:B------:R-:W-:-:S02]  /*87b0*/  UIMAD.WIDE.U32 UR16, UR49, UR12, URZ ;  /* 0x0000000c311072a5 */ /* 0x000fc4000f8e003f */
[----:B------:R-:W-:Y:S02]  /*87c0*/  UIMAD UR19, UR14, UR4, UR44 ;  /* 0x000000040e1372a4 */ /* 0x000fe4000f8e022c */
[----:B------:R-:W-:Y:S02]  /*87d0*/  UIMAD UR21, UR11, UR60, UR7 ;  /* 0x0000003c0b1572a4 */ /* 0x000fe4000f8e0207 */
[----:B------:R-:W-:Y:S02]  /*87e0*/  UIADD3 UR16, UR8, 0x400, URZ ;  /* 0x0000040008107890 */ /* 0x000fe4000fffe03f */
[----:B------:R-:W-:Y:S01]  /*87f0*/  UIADD3 UR18, UR10, 0x20, URZ ;  /* 0x000000200a127890 */ /* 0x000fe2000fffe03f */
[----:B------:R-:W-:Y:S01]  /*8800*/  UMOV UR14, UR49 ;  /* 0x00000031000e7c82 */ /* 0x000fe20008000000 */
[----:B------:R-:W-:Y:S01]  /*8810*/  @UP2 USHF.R.U32.HI UR14, URZ, UR13, UR17 ;  /* 0x0000000d3f0e2299 */ /* 0x000fe20008011611 */
[----:B------:R-:W-:Y:S02]  /*8820*/  UMOV UR22, UR25 ;  /* 0x0000001900167c82 */ /* 0x000fe40008000000 */
[----:B------:R-:W-:Y:S01]  /*8830*/  UMOV UR17, UR9 ;  /* 0x0000000900117c82 */ /* 0x000fe20008000000 */
[----:B------:R-:W-:Y:S01]  /*8840*/  @UP0 ULDC UR12, c[0x0][0x39c] ;  /* 0x0000e700000c0ab9 */ /* 0x000fe20000000800 */
[----:B------:R-:W-:-:S02]  /*8850*/  @UP0 ULDC UR24, c[0x0][0x3a0] ;  /* 0x0000e80000180ab9 */ /* 0x000fc40000000800 */
[----:B------:R0:W-:Y:S01]  /*8860*/  UTMALDG.5D.IM2COL [UR16], [UR58], UR39 ;  /* 0x000000103a0073b4 */ /* 0x0001e20008060027 */
[----:B------:R-:W-:Y:S01]  /*8870*/  UIMAD.WIDE.U32 UR12, UR14, UR12, URZ ;  /* 0x0000000c0e0c72a5 */ /* 0x000fe2000f8e003f */
[----:B------:R-:W-:-:S06]  /*8880*/  UMOV UR11, UR52 ;  /* 0x00000034000b7c82 */ /* 0x000fcc0008000000 */
[----:B------:R-:W-:Y:S01]  /*8890*/  @UP0 UMOV UR12, UR13 ;  /* 0x0000000d000c0c82 */ /* 0x000fe20008000000 */
[----:B0-----:R-:W-:Y:S01]  /*88a0*/  @UP1 ULDC UR16, c[0x0][0x384] ;  /* 0x0000e10000101ab9 */ /* 0x001fe20000000800 */
[----:B------:R-:W-:Y:S01]  /*88b0*/  @UP1 ULDC UR18, c[0x0][0x384] ;  /* 0x0000e10000121ab9 */ /* 0x000fe20000000800 */
[----:B------:R-:W-:Y:S01]  /*88c0*/  UIMAD.WIDE.U32 UR16, UR52, UR16, URZ ;  /* 0x00000010341072a5 */ /* 0x000fe2000f8e003f */
[----:B------:R-:W-:Y:S01]  /*88d0*/  @UP1 ULDC UR20, c[0x0][0x388] ;  /* 0x0000e20000141ab9 */ /* 0x000fe20000000800 */
[----:B------:R-:W-:Y:S01]  /*88e0*/  UIMAD.WIDE.U32 UR18, UR51, UR18, URZ ;  /* 0x00000012331272a5 */ /* 0x000fe2000f8e003f */
[----:B------:R-:W-:Y:S01]  /*88f0*/  UMOV UR22, UR14 ;  /* 0x0000000e00167c82 */ /* 0x000fe20008000000 */
[----:B------:R-:W-:-:S03]  /*8900*/  @UP0 USHF.R.U32.HI UR22, URZ, UR24, UR12 ;  /* 0x000000183f160299 */ /* 0x000fc6000801160c */
[----:B------:R-:W-:Y:S01]  /*8910*/  @UP1 UMOV UR13, UR17 ;  /* 0x00000011000d1c82 */ /* 0x000fe20008000000 */
[----:B------:R-:W-:Y:S01]  /*8920*/  @UP1 ULDC UR21, c[0x0][0x388] ;  /* 0x0000e20000151ab9 */ /* 0x000fe20000000800 */
[----:B------:R-:W-:Y:S01]  /*8930*/  @UP1 USHF.R.U32.HI UR11, URZ, UR20, UR13 ;  /* 0x000000143f0b1299 */ /* 0x000fe2000801160d */
[----:B------:R-:W-:Y:S01]  /*8940*/  @UP2 ULDC.64 UR16, c[0x0][0x390] ;  /* 0x0000e40000102ab9 */ /* 0x000fe20000000a00 */
[----:B------:R-:W-:Y:S02]  /*8950*/  @UP1 USHF.R.U32.HI UR27, URZ, UR21, UR19 ;  /* 0x000000153f1b1299 */ /* 0x000fe40008011613 */
[----:B------:R-:W-:Y:S02]  /*8960*/  UIADD3 UR21, -UR22, URZ, URZ ;  /* 0x0000003f16157290 */ /* 0x000fe4000fffe13f */
[----:B------:R-:W-:Y:S02]  /*8970*/  UIADD3 UR24, -UR49, URZ, URZ ;  /* 0x0000003f31187290 */ /* 0x000fe4000fffe13f */
[----:B------:R-:W-:-:S02]  /*8980*/  UIADD3 UR20, -UR14, URZ, URZ ;  /* 0x0000003f0e147290 */ /* 0x000fc4000fffe13f */
[----:B------:R-:W-:Y:S02]  /*8990*/  UIMAD.WIDE.U32 UR18, UR11, UR16, URZ ;  /* 0x000000100b1272a5 */ /* 0x000fe4000f8e003f */
[----:B------:R-:W-:Y:S02]  /*89a0*/  UIMAD UR21, UR23, UR21, UR14 ;  /* 0x00000015171572a4 */ /* 0x000fe4000f8e020e */
[----:B------:R-:W-:Y:S02]  /*89b0*/  UIMAD UR20, UR31, UR20, UR49 ;  /* 0x000000141f1472a4 */ /* 0x000fe4000f8e0231 */
[----:B------:R-:W-:Y:S01]  /*89c0*/  UIMAD UR26, UR15, UR24, UR43 ;  /* 0x000000180f1a72a4 */ /* 0x000fe2000f8e022b */
[----:B------:R-:W-:Y:S01]  /*89d0*/  R2UR UR43, R33 ;  /* 0x00000000212b72ca */ /* 0x000fe200000e0000 */
[----:B------:R-:W-:Y:S01]  /*89e0*/  @UP2 UMOV UR18, UR19 ;  /* 0x0000001300122c82 */ /* 0x000fe20008000000 */
[----:B------:R-:W-:Y:S02]  /*89f0*/  UIADD3 UR16, UR8, 0xc00, URZ ;  /* 0x00000c0008107890 */ /* 0x000fe4000fffe03f */
[----:B------:R-:W-:-:S02]  /*8a00*/  UIMAD UR19, UR26, UR4, UR44 ;  /* 0x000000041a1372a4 */ /* 0x000fc4000f8e022c */
[----:B------:R-:W-:Y:S02]  /*8a10*/  UIMAD UR20, UR20, UR5, UR6 ;  /* 0x00000005141472a4 */ /* 0x000fe4000f8e0206 */
[----:B------:R-:W-:Y:S02]  /*8a20*/  UIADD3 UR52, UR10, 0x20, URZ ;  /* 0x000000200a347890 */ /* 0x000fe4000fffe03f */
[----:B------:R-:W-:Y:S01]  /*8a30*/  UIMAD UR21, UR21, UR60, UR7 ;  /* 0x0000003c151572a4 */ /* 0x000fe2000f8e0207 */
[----:B------:R-:W-:Y:S01]  /*8a40*/  @UP2 ULDC.64 UR12, c[0x0][0x390] ;  /* 0x0000e400000c2ab9 */ /* 0x000fe20000000a00 */
[----:B------:R-:W-:Y:S01]  /*8a50*/  UMOV UR14, UR11 ;  /* 0x0000000b000e7c82 */ /* 0x000fe20008000000 */
[----:B------:R-:W-:Y:S02]  /*8a60*/  @UP2 USHF.R.U32.HI UR14, URZ, UR17, UR18 ;  /* 0x000000113f0e2299 */ /* 0x000fe40008011612 */
[----:B------:R-:W-:Y:S01]  /*8a70*/  UIMAD.WIDE.U32 UR24, UR27, UR12, URZ ;  /* 0x0000000c1b1872a5 */ /* 0x000fe2000f8e003f */
[----:B------:R-:W-:Y:S01]  /*8a80*/  UMOV UR17, UR9 ;  /* 0x0000000900117c82 */ /* 0x000fe20008000000 */
[----:B------:R-:W-:Y:S01]  /*8a90*/  UMOV UR18, UR52 ;  /* 0x0000003400127c82 */ /* 0x000fe20008000000 */
[----:B------:R-:W-:Y:S01]  /*8aa0*/  @UP1 ULDC UR12, c[0x0][0x384] ;  /* 0x0000e100000c1ab9 */ /* 0x000fe20000000800 */
[----:B------:R0:W-:Y:S01]  /*8ab0*/  UTMALDG.5D.IM2COL [UR16], [UR58], UR39 ;  /* 0x000000103a0073b4 */ /* 0x0001e20008060027 */
[----:B------:R-:W-:Y:S01]  /*8ac0*/  UMOV UR26, UR55 ;  /* 0x00000037001a7c82 */ /* 0x000fe20008000000 */
[----:B------:R-:W-:Y:S01]  /*8ad0*/  UMOV UR32, UR27 ;  /* 0x0000001b00207c82 */ /* 0x000fe20008000000 */
[----:B------:R-:W-:Y:S01]  /*8ae0*/  @UP2 USHF.R.U32.HI UR32, URZ, UR13, UR25 ;  /* 0x0000000d3f202299 */ /* 0x000fe20008011619 */
[----:B------:R-:W-:-:S02]  /*8af0*/  UMOV UR51, UR57 ;  /* 0x0000003900337c82 */ /* 0x000fc40008000000 */
[----:B------:R-:W-:Y:S01]  /*8b00*/  UMOV UR25, UR53 ;  /* 0x0000003500197c82 */ /* 0x000fe20008000000 */
[----:B------:R-:W-:Y:S01]  /*8b10*/  UMOV UR49, UR9 ;  /* 0x0000000900317c82 */ /* 0x000fe20008000000 */
[----:B0-----:R-:W-:Y:S01]  /*8b20*/  UIMAD.WIDE.U32 UR16, UR55, UR12, URZ ;  /* 0x0000000c371072a5 */ /* 0x001fe2000f8e003f */
[----:B------:R-:W-:Y:S01]  /*8b30*/  @UP1 ULDC UR22, c[0x0][0x388] ;  /* 0x0000e20000161ab9 */ /* 0x000fe20000000800 */
[----:B------:R-:W-:Y:S02]  /*8b40*/  @UP1 ULDC UR18, c[0x0][0x384] ;  /* 0x0000e10000121ab9 */ /* 0x000fe40000000800 */
[----:B------:R-:W-:Y:S01]  /*8b50*/  @UP1 USHF.R.U32.HI UR26, URZ, UR22, UR17 ;  /* 0x000000163f1a1299 */ /* 0x000fe20008011611 */
[----:B------:R-:W-:Y:S01]  /*8b60*/  @UP1 ULDC UR12, c[0x0][0x384] ;  /* 0x0000e100000c1ab9 */ /* 0x000fe20000000800 */
[----:B------:R-:W-:Y:S02]  /*8b70*/  UIMAD.WIDE.U32 UR18, UR54, UR18, URZ ;  /* 0x00000012361272a5 */ /* 0x000fe4000f8e003f */
[----:B------:R-:W-:-:S02]  /*8b80*/  UIMAD.WIDE.U32 UR12, UR53, UR12, URZ ;  /* 0x0000000c350c72a5 */ /* 0x000fc4000f8e003f */
[----:B------:R-:W-:Y:S01]  /*8b90*/  UIMAD.WIDE.U32 UR16, UR26, UR34, URZ ;  /* 0x000000221a1072a5 */ /* 0x000fe2000f8e003f */
[----:B------:R-:W-:Y:S01]  /*8ba0*/  @UP1 ULDC UR20, c[0x0][0x388] ;  /* 0x0000e20000141ab9 */ /* 0x000fe20000000800 */
[----:B------:R-:W-:Y:S01]  /*8bb0*/  @UP1 ULDC UR21, c[0x0][0x388] ;  /* 0x0000e20000151ab9 */ /* 0x000fe20000000800 */
[----:B------:R-:W-:Y:S02]  /*8bc0*/  @UP1 USHF.R.U32.HI UR25, URZ, UR20, UR13 ;  /* 0x000000143f191299 */ /* 0x000fe4000801160d */
[----:B------:R-:W-:Y:S02]  /*8bd0*/  @UP1 USHF.R.U32.HI UR30, URZ, UR21, UR19 ;  /* 0x000000153f1e1299 */ /* 0x000fe40008011613 */
[----:B------:R-:W-:Y:S01]  /*8be0*/  @UP2 UMOV UR12, UR17 ;  /* 0x00000011000c2c82 */ /* 0x000fe20008000000 */
[----:B------:R-:W-:Y:S01]  /*8bf0*/  @UP2 ULDC.64 UR18, c[0x0][0x390] ;  /* 0x0000e40000122ab9 */ /* 0x000fe20000000a00 */
[----:B------:R-:W-:Y:S02]  /*8c00*/  UIMAD.WIDE.U32 UR20, UR30, UR28, URZ ;  /* 0x0000001c1e1472a5 */ /* 0x000fe4000f8e003f */
[----:B------:R-:W-:-:S02]  /*8c10*/  UIMAD.WIDE.U32 UR16, UR25, UR18, URZ ;  /* 0x00000012191072a5 */ /* 0x000fc4000f8e003f */
[----:B------:R-:W-:Y:S01]  /*8c20*/  UMOV UR24, UR25 ;  /* 0x0000001900187c82 */ /* 0x000fe20008000000 */
[----:B------:R-:W-:Y:S01]  /*8c30*/  UMOV UR22, UR14 ;  /* 0x0000000e00167c82 */ /* 0x000fe20008000000 */
[----:B------:R-:W-:Y:S01]  /*8c40*/  @UP2 USHF.R.U32.HI UR24, URZ, UR19, UR17 ;  /* 0x000000133f182299 */ /* 0x000fe20008011611 */
[----:B------:R-:W-:Y:S02]  /*8c50*/  @UP0 ULDC UR20, c[0x0][0x3a0] ;  /* 0x0000e80000140ab9 */ /* 0x000fe40000000800 */
[----:B------:R-:W-:Y:S01]  /*8c60*/  @UP0 ULDC UR16, c[0x0][0x39c] ;  /* 0x0000e70000100ab9 */ /* 0x000fe20000000800 */
[----:B------:R-:W-:Y:S01]  /*8c70*/  @UP1 ULDC UR18, c[0x0][0x384] ;  /* 0x0000e10000121ab9 */ /* 0x000fe20000000800 */
[----:B------:R-:W-:Y:S01]  /*8c80*/  UIMAD.WIDE.U32 UR16, UR14, UR16, URZ ;  /* 0x000000100e1072a5 */ /* 0x000fe2000f8e003f */
[----:B------:R-:W-:Y:S01]  /*8c90*/  UMOV UR36, UR30 ;  /* 0x0000001e00247c82 */ /* 0x000fe20008000000 */
[----:B------:R-:W-:Y:S02]  /*8ca0*/  UIMAD.WIDE.U32 UR18, UR56, UR18, URZ ;  /* 0x00000012381272a5 */ /* 0x000fe4000f8e003f */
[----:B------:R-:W-:-:S02]  /*8cb0*/  @UP0 USHF.R.U32.HI UR22, URZ, UR20, UR17 ;  /* 0x000000143f160299 */ /* 0x000fc40008011611 */
[----:B------:R-:W-:Y:S02]  /*8cc0*/  UIADD3 UR20, -UR14, URZ, URZ ;  /* 0x0000003f0e147290 */ /* 0x000fe4000fffe13f */
[----:B------:R-:W-:Y:S02]  /*8cd0*/  UIADD3 UR17, -UR11, URZ, URZ ;  /* 0x0000003f0b117290 */ /* 0x000fe4000fffe13f */
[----:B------:R-:W-:Y:S02]  /*8ce0*/  UIMAD UR20, UR31, UR20, UR11 ;  /* 0x000000141f1472a4 */ /* 0x000fe4000f8e020b */
[----:B------:R-:W-:Y:S01]  /*8cf0*/  UIADD3 UR11, -UR22, URZ, URZ ;  /* 0x0000003f160b7290 */ /* 0x000fe2000fffe13f */
[----:B------:R-:W-:Y:S01]  /*8d00*/  UMOV UR13, UR26 ;  /* 0x0000001a000d7c82 */ /* 0x000fe20008000000 */
[----:B------:R-:W-:Y:S02]  /*8d10*/  @UP2 USHF.R.U32.HI UR36, URZ, UR29, UR21 ;  /* 0x0000001d3f242299 */ /* 0x000fe40008011615 */
[----:B------:R-:W-:-:S02]  /*8d20*/  UIMAD UR17, UR15, UR17, UR61 ;  /* 0x000000110f1172a4 */ /* 0x000fc4000f8e023d */
[----:B------:R-:W-:Y:S02]  /*8d30*/  UIMAD UR11, UR23, UR11, UR14 ;  /* 0x0000000b170b72a4 */ /* 0x000fe4000f8e020e */
[----:B------:R-:W-:Y:S01]  /*8d40*/  @UP2 USHF.R.U32.HI UR13, URZ, UR35, UR12 ;  /* 0x000000233f0d2299 */ /* 0x000fe2000801160c */
[----:B------:R-:W-:Y:S02]  /*8d50*/  @UP1 ULDC UR21, c[0x0][0x388] ;  /* 0x0000e20000151ab9 */ /* 0x000fe40000000800 */
[----:B------:R-:W-:Y:S01]  /*8d60*/  UMOV UR12, UR56 ;  /* 0x00000038000c7c82 */ /* 0x000fe20008000000 */
[----:B------:R-:W-:Y:S02]  /*8d70*/  @UP1 USHF.R.U32.HI UR12, URZ, UR21, UR19 ;  /* 0x000000153f0c1299 */ /* 0x000fe40008011613 */
[----:B------:R-:W-:Y:S02]  /*8d80*/  UIADD3 UR16, UR8, 0x1400, URZ ;  /* 0x0000140008107890 */ /* 0x000fe4000fffe03f */
[----:B------:R-:W-:-:S02]  /*8d90*/  UIMAD UR19, UR17, UR4, UR44 ;  /* 0x00000004111372a4 */ /* 0x000fc4000f8e022c */
[----:B------:R-:W-:Y:S02]  /*8da0*/  UIMAD UR20, UR20, UR5, UR6 ;  /* 0x00000005141472a4 */ /* 0x000fe4000f8e0206 */
[----:B------:R-:W-:Y:S01]  /*8db0*/  UIMAD UR21, UR11, UR60, UR7 ;  /* 0x0000003c0b1572a4 */ /* 0x000fe2000f8e0207 */
[----:B------:R-:W-:Y:S01]  /*8dc0*/  @UP2 ULDC.64 UR28, c[0x0][0x390] ;  /* 0x0000e400001c2ab9 */ /* 0x000fe20000000a00 */
[----:B------:R-:W-:Y:S01]  /*8dd0*/  UMOV UR17, UR9 ;  /* 0x0000000900117c82 */ /* 0x000fe20008000000 */
[----:B------:R-:W-:Y:S01]  /*8de0*/  UIMAD.WIDE.U32 UR34, UR12, UR28, URZ ;  /* 0x0000001c0c2272a5 */ /* 0x000fe2000f8e003f */
[----:B------:R-:W-:Y:S02]  /*8df0*/  UMOV UR18, UR52 ;  /* 0x0000003400127c82 */ /* 0x000fe40008000000 */
[----:B------:R-:W-:Y:S01]  /*8e00*/  @UP0 ULDC UR28, c[0x0][0x39c] ;  /* 0x0000e700001c0ab9 */ /* 0x000fe20000000800 */
[----:B------:R-:W-:Y:S02]  /*8e10*/  UMOV UR14, UR43 ;  /* 0x0000002b000e7c82 */ /* 0x000fe40008000000 */
[----:B------:R0:W-:Y:S01]  /*8e20*/  UTMALDG.5D.IM2COL [UR16], [UR58], UR39 ;  /* 0x000000103a0073b4 */ /* 0x0001e20008060027 */
[----:B------:R-:W-:Y:S01]  /*8e30*/  UIADD3 UR34, -UR27, URZ, URZ ;  /* 0x0000003f1b227290 */ /* 0x000fe2000fffe13f */
[----:B------:R-:W-:Y:S01]  /*8e40*/  UMOV UR11, UR12 ;  /* 0x0000000c000b7c82 */ /* 0x000fe20008000000 */
[----:B------:R-:W-:-:S02]  /*8e50*/  @UP2 USHF.R.U32.HI UR11, URZ, UR29, UR35 ;  /* 0x0000001d3f0b2299 */ /* 0x000fc40008011623 */
[----:B------:R-:W-:Y:S02]  /*8e60*/  UIMAD UR42, UR15, UR34, UR42 ;  /* 0x000000220f2a72a4 */ /* 0x000fe4000f8e022a */
[----:B0-----:R-:W-:Y:S01]  /*8e70*/  UIMAD.WIDE.U32 UR18, UR32, UR28, URZ ;  /* 0x0000001c201272a5 */ /* 0x001fe2000f8e003f */
[----:B------:R-:W-:Y:S02]  /*8e80*/  @UP0 ULDC UR21, c[0x0][0x3a0] ;  /* 0x0000e80000150ab9 */ /* 0x000fe40000000800 */
[----:B------:R-:W-:Y:S01]  /*8e90*/  @UP1 ULDC UR28, c[0x0][0x384] ;  /* 0x0000e100001c1ab9 */ /* 0x000fe20000000800 */
[----:B------:R-:W-:Y:S01]  /*8ea0*/  UMOV UR22, UR32 ;  /* 0x0000002000167c82 */ /* 0x000fe20008000000 */
[----:B------:R-:W-:Y:S01]  /*8eb0*/  UIMAD.WIDE.U32 UR16, UR43, UR28, URZ ;  /* 0x0000001c2b1072a5 */ /* 0x000fe2000f8e003f */
[----:B------:R-:W-:Y:S01]  /*8ec0*/  R2UR UR43, R35 ;  /* 0x00000000232b72ca */ /* 0x000fe200000e0000 */
[----:B------:R-:W-:Y:S01]  /*8ed0*/  @UP1 ULDC UR18, c[0x0][0x384] ;  /* 0x0000e10000121ab9 */ /* 0x000fe20000000800 */
[----:B------:R-:W-:Y:S01]  /*8ee0*/  @UP0 UMOV UR28, UR19 ;  /* 0x00000013001c0c82 */ /* 0x000fe20008000000 */
[----:B------:R-:W-:Y:S01]  /*8ef0*/  @UP1 ULDC UR20, c[0x0][0x388] ;  /* 0x0000e20000141ab9 */ /* 0x000fe20000000800 */
[----:B------:R-:W-:-:S02]  /*8f00*/  @UP0 USHF.R.U32.HI UR22, URZ, UR21, UR28 ;  /* 0x000000153f160299 */ /* 0x000fc4000801161c */
[----:B------:R-:W-:Y:S01]  /*8f10*/  UIMAD.WIDE.U32 UR18, UR57, UR18, URZ ;  /* 0x00000012391272a5 */ /* 0x000fe2000f8e003f */
[----:B------:R-:W-:Y:S01]  /*8f20*/  @UP1 UMOV UR28, UR17 ;  /* 0x00000011001c1c82 */ /* 0x000fe20008000000 */
[----:B------:R-:W-:Y:S01]  /*8f30*/  @UP1 ULDC UR21, c[0x0][0x388] ;  /* 0x0000e20000151ab9 */ /* 0x000fe20000000800 */
[----:B------:R-:W-:Y:S01]  /*8f40*/  @UP1 USHF.R.U32.HI UR14, URZ, UR20, UR28 ;  /* 0x000000143f0e1299 */ /* 0x000fe2000801161c */
[----:B------:R-:W-:Y:S01]  /*8f50*/  @UP2 ULDC.64 UR16, c[0x0][0x390] ;  /* 0x0000e40000102ab9 */ /* 0x000fe20000000a00 */
[----:B------:R-:W-:Y:S02]  /*8f60*/  @UP1 USHF.R.U32.HI UR51, URZ, UR21, UR19 ;  /* 0x000000153f331299 */ /* 0x000fe40008011613 */
[----:B------:R-:W-:Y:S02]  /*8f70*/  UIADD3 UR21, -UR22, URZ, URZ ;  /* 0x0000003f16157290 */ /* 0x000fe4000fffe13f */
[----:B------:R-:W-:Y:S02]  /*8f80*/  UIADD3 UR20, -UR32, URZ, URZ ;  /* 0x0000003f20147290 */ /* 0x000fe4000fffe13f */
[----:B------:R-:W-:-:S02]  /*8f90*/  UIMAD.WIDE.U32 UR18, UR14, UR16, URZ ;  /* 0x000000100e1272a5 */ /* 0x000fc4000f8e003f */
[----:B------:R-:W-:Y:S02]  /*8fa0*/  UIMAD UR21, UR23, UR21, UR32 ;  /* 0x00000015171572a4 */ /* 0x000fe4000f8e0220 */
[----:B------:R-:W-:Y:S02]  /*8fb0*/  UIMAD UR20, UR31, UR20, UR27 ;  /* 0x000000141f1472a4 */ /* 0x000fe4000f8e021b */
[----:B------:R-:W-:Y:S01]  /*8fc0*/  UIADD3 UR16, UR8, 0x1c00, URZ ;  /* 0x00001c0008107890 */ /* 0x000fe2000fffe03f */
[----:B------:R-:W-:Y:S01]  /*8fd0*/  @UP2 UMOV UR18, UR19 ;  /* 0x0000001300122c82 */ /* 0x000fe20008000000 */
[----:B------:R-:W-:Y:S02]  /*8fe0*/  UIMAD UR19, UR42, UR4, UR44 ;  /* 0x000000042a1372a4 */ /* 0x000fe4000f8e022c */
[----:B------:R-:W-:Y:S02]  /*8ff0*/  UIMAD UR20, UR20, UR5, UR6 ;  /* 0x00000005141472a4 */ /* 0x000fe4000f8e0206 */
[----:B------:R-:W-:Y:S01]  /*9000*/  UIMAD UR21, UR21, UR60, UR7 ;  /* 0x0000003c151572a4 */ /* 0x000fe2000f8e0207 */
[----:B------:R-:W-:Y:S01]  /*9010*/  @UP2 ULDC.64 UR28, c[0x0][0x390] ;  /* 0x0000e400001c2ab9 */ /* 0x000fe20000000a00 */
[----:B------:R-:W-:Y:S01]  /*9020*/  UMOV UR32, UR14 ;  /* 0x0000000e00207c82 */ /* 0x000fe20008000000 */
[----:B------:R-:W-:-:S02]  /*9030*/  UIMAD.WIDE.U32 UR34, UR51, UR28, URZ ;  /* 0x0000001c332272a5 */ /* 0x000fc4000f8e003f */
[----:B------:R-:W-:Y:S01]  /*9040*/  @UP2 USHF.R.U32.HI UR32, URZ, UR17, UR18 ;  /* 0x000000113f202299 */ /* 0x000fe20008011612 */
[----:B------:R-:W-:Y:S02]  /*9050*/  UMOV UR56, UR51 ;  /* 0x0000003300387c82 */ /* 0x000fe40008000000 */
[----:B------:R-:W-:Y:S01]  /*9060*/  UMOV UR17, UR9 ;  /* 0x0000000900117c82 */ /* 0x000fe20008000000 */
[----:B------:R-:W-:Y:S01]  /*9070*/  UMOV UR18, UR52 ;  /* 0x0000003400127c82 */ /* 0x000fe20008000000 */
[----:B------:R-:W-:Y:S01]  /*9080*/  @UP2 USHF.R.U32.HI UR56, URZ, UR29, UR35 ;  /* 0x0000001d3f382299 */ /* 0x000fe20008011623 */
[----:B------:R0:W-:Y:S01]  /*9090*/  UTMALDG.5D.IM2COL [UR16], [UR58], UR39 ;  /* 0x000000103a0073b4 */ /* 0x0001e20008060027 */
[----:B------:R-:W-:Y:S01]  /*90a0*/  @UP1 ULDC UR28, c[0x0][0x384] ;  /* 0x0000e100001c1ab9 */ /* 0x000fe20000000800 */
[----:B------:R-:W-:Y:S01]  /*90b0*/  @UP1 ULDC UR29, c[0x0][0x384] ;  /* 0x0000e100001d1ab9 */ /* 0x000fe20000000800 */
[----:B------:R-:W-:Y:S01]  /*90c0*/  @UP0 ULDC UR27, c[0x0][0x39c] ;  /* 0x0000e700001b0ab9 */ /* 0x000fe20000000800 */
[----:B------:R-:W-:Y:S01]  /*90d0*/  UMOV UR35, UR43 ;  /* 0x0000002b00237c82 */ /* 0x000fe20008000000 */
[----:B------:R-:W-:Y:S01]  /*90e0*/  UMOV UR34, UR37 ;  /* 0x0000002500227c82 */ /* 0x000fe20008000000 */
[----:B------:R-:W-:Y:S01]  /*90f0*/  UMOV UR57, UR46 ;  /* 0x0000002e00397c82 */ /* 0x000fe20008000000 */
[----:B------:R-:W-:Y:S01]  /*9100*/  UMOV UR54, UR56 ;  /* 0x0000003800367c82 */ /* 0x000fe20008000000 */
[----:B0-----:R-:W-:-:S02]  /*9110*/  UIMAD.WIDE.U32 UR16, UR43, UR28, URZ ;  /* 0x0000001c2b1072a5 */ /* 0x001fc4000f8e003f */
[----:B------:R-:W-:Y:S01]  /*9120*/  UIMAD.WIDE.U32 UR18, UR37, UR29, URZ ;  /* 0x0000001d251272a5 */ /* 0x000fe2000f8e003f */
[----:B------:R-:W-:Y:S01]  /*9130*/  @UP1 ULDC UR22, c[0x0][0x388] ;  /* 0x0000e20000161ab9 */ /* 0x000fe20000000800 */
[----:B------:R-:W-:Y:S01]  /*9140*/  @UP1 ULDC UR21, c[0x0][0x388] ;  /* 0x0000e20000151ab9 */ /* 0x000fe20000000800 */
[----:B------:R-:W-:Y:S02]  /*9150*/  @UP0 ULDC UR20, c[0x0][0x3a0] ;  /* 0x0000e80000140ab9 */ /* 0x000fe40000000800 */
[----:B------:R-:W-:Y:S01]  /*9160*/  @UP1 UMOV UR16, UR17 ;  /* 0x0000001100101c82 */ /* 0x000fe20008000000 */
[----:B------:R-:W-:Y:S01]  /*9170*/  @UP2 ULDC.64 UR28, c[0x0][0x390] ;  /* 0x0000e400001c2ab9 */ /* 0x000fe20000000a00 */
[----:B------:R-:W-:Y:S01]  /*9180*/  @UP1 UMOV UR17, UR19 ;  /* 0x0000001300111c82 */ /* 0x000fe20008000000 */
[----:B------:R-:W-:Y:S02]  /*9190*/  UIMAD.WIDE.U32 UR18, UR13, UR27, URZ ;  /* 0x0000001b0d1272a5 */ /* 0x000fe4000f8e003f */
[----:B------:R-:W-:-:S02]  /*91a0*/  @UP1 USHF.R.U32.HI UR35, URZ, UR22, UR16 ;  /* 0x000000163f231299 */ /* 0x000fc40008011610 */
[----:B------:R-:W-:Y:S01]  /*91b0*/  @UP1 USHF.R.U32.HI UR34, URZ, UR21, UR17 ;  /* 0x000000153f221299 */ /* 0x000fe20008011611 */
[----:B------:R-:W-:Y:S01]  /*91c0*/  UMOV UR22, UR13 ;  /* 0x0000000d00167c82 */ /* 0x000fe20008000000 */
[----:B------:R-:W-:Y:S02]  /*91d0*/  UIADD3 UR17, -UR13, URZ, URZ ;  /* 0x0000003f0d117290 */ /* 0x000fe4000fffe13f */
[----:B------:R-:W-:Y:S02]  /*91e0*/  @UP0 USHF.R.U32.HI UR22, URZ, UR20, UR19 ;  /* 0x000000143f160299 */ /* 0x000fe40008011613 */
[----:B------:R-:W-:Y:S02]  /*91f0*/  UIMAD UR20, UR31, UR17, UR26 ;  /* 0x000000111f1472a4 */ /* 0x000fe4000f8e021a */
[----:B------:R-:W-:Y:S02]  /*9200*/  UIADD3 UR18, -UR26, URZ, URZ ;  /* 0x0000003f1a127290 */ /* 0x000fe4000fffe13f */
[----:B------:R-:W-:-:S02]  /*9210*/  UIADD3 UR17, -UR22, URZ, URZ ;  /* 0x0000003f16117290 */ /* 0x000fc4000fffe13f */
[----:B------:R-:W-:Y:S02]  /*9220*/  UIMAD UR18, UR15, UR18, UR47 ;  /* 0x000000120f1272a4 */ /* 0x000fe4000f8e022f */
[----:B------:R-:W-:Y:S02]  /*9230*/  UIMAD UR17, UR23, UR17, UR13 ;  /* 0x00000011171172a4 */ /* 0x000fe4000f8e020d */
[----:B------:R-:W-:Y:S02]  /*9240*/  UIADD3 UR16, UR8, 0x2400, URZ ;  /* 0x0000240008107890 */ /* 0x000fe4000fffe03f */
[----:B------:R-:W-:Y:S02]  /*9250*/  UIMAD UR19, UR18, UR4, UR44 ;  /* 0x00000004121372a4 */ /* 0x000fe4000f8e022c */
[----:B------:R-:W-:Y:S02]  /*9260*/  UIMAD UR20, UR20, UR5, UR6 ;  /* 0x00000005141472a4 */ /* 0x000fe4000f8e0206 */
[----:B------:R-:W-:-:S02]  /*9270*/  UIMAD UR21, UR17, UR60, UR7 ;  /* 0x0000003c111572a4 */ /* 0x000fc4000f8e0207 */
[----:B------:R-:W-:Y:S01]  /*9280*/  UIMAD.WIDE.U32 UR26, UR34, UR28, URZ ;  /* 0x0000001c221a72a5 */ /* 0x000fe2000f8e003f */
[----:B------:R-:W-:Y:S01]  /*9290*/  UMOV UR17, UR9 ;  /* 0x0000000900117c82 */ /* 0x000fe20008000000 */
[----:B------:R-:W-:Y:S01]  /*92a0*/  UMOV UR18, UR52 ;  /* 0x0000003400127c82 */ /* 0x000fe20008000000 */
[----:B------:R-:W-:Y:S01]  /*92b0*/  UMOV UR13, UR50 ;  /* 0x00000032000d7c82 */ /* 0x000fe20008000000 */
[----:B------:R-:W-:Y:S01]  /*92c0*/  UMOV UR47, UR34 ;  /* 0x00000022002f7c82 */ /* 0x000fe20008000000 */
[----:B------:R-:W-:Y:S02]  /*92d0*/  @UP2 USHF.R.U32.HI UR47, URZ, UR29, UR27 ;  /* 0x0000001d3f2f2299 */ /* 0x000fe4000801161b */
[----:B------:R0:W-:Y:S01]  /*92e0*/  UTMALDG.5D.IM2COL [UR16], [UR58], UR39 ;  /* 0x000000103a0073b4 */ /* 0x0001e20008060027 */
[----:B------:R-:W-:Y:S01]  /*92f0*/  @UP1 ULDC UR26, c[0x0][0x384] ;  /* 0x0000e100001a1ab9 */ /* 0x000fe20000000800 */
[----:B------:R-:W-:Y:S01]  /*9300*/  @UP1 ULDC UR27, c[0x0][0x384] ;  /* 0x0000e100001b1ab9 */ /* 0x000fe20000000800 */
[----:B------:R-:W-:Y:S01]  /*9310*/  @UP2 ULDC.64 UR42, c[0x0][0x390] ;  /* 0x0000e400002a2ab9 */ /* 0x000fe20000000a00 */
[----:B------:R-:W-:Y:S01]  /*9320*/  UMOV UR53, UR35 ;  /* 0x0000002300357c82 */ /* 0x000fe20008000000 */
[----:B------:R-:W-:Y:S01]  /*9330*/  UIMAD.WIDE.U32 UR40, UR35, UR42, URZ ;  /* 0x0000002a232872a5 */ /* 0x000fe2000f8e003f */
[----:B------:R-:W-:-:S03]  /*9340*/  @UP2 ULDC.64 UR28, c[0x0][0x390] ;  /* 0x0000e400001c2ab9 */ /* 0x000fc60000000a00 */
[----:B------:R-:W-:-:S03]  /*9350*/  @UP2 USHF.R.U32.HI UR53, URZ, UR43, UR41 ;  /* 0x0000002b3f352299 */ /* 0x000fc60008011629 */
[----:B------:R-:W-:Y:S01]  /*9360*/  @UP0 ULDC UR43, c[0x0][0x3a0] ;  /* 0x0000e800002b0ab9 */ /* 0x000fe20000000800 */
[----:B0-----:R-:W-:Y:S01]  /*9370*/  UIMAD.WIDE.U32 UR18, UR50, UR26, URZ ;  /* 0x0000001a321272a5 */ /* 0x001fe2000f8e003f */
[----:B------:R-:W-:Y:S02]  /*9380*/  @UP0 ULDC UR22, c[0x0][0x39c] ;  /* 0x0000e70000160ab9 */ /* 0x000fe40000000800 */
[----:B------:R-:W-:Y:S01]  /*9390*/  @UP1 ULDC UR26, c[0x0][0x388] ;  /* 0x0000e200001a1ab9 */ /* 0x000fe20000000800 */
[----:B------:R-:W-:Y:S01]  /*93a0*/  @UP0 ULDC UR20, c[0x0][0x3a0] ;  /* 0x0000e80000140ab9 */ /* 0x000fe20000000800 */
[----:B------:R-:W-:Y:S02]  /*93b0*/  @UP1 USHF.R.U32.HI UR13, URZ, UR26, UR19 ;  /* 0x0000001a3f0d1299 */ /* 0x000fe40008011613 */
[----:B------:R-:W-:Y:S02]  /*93c0*/  UIMAD.WIDE.U32 UR18, UR36, UR22, URZ ;  /* 0x00000016241272a5 */ /* 0x000fe4000f8e003f */
[----:B------:R-:W-:Y:S01]  /*93d0*/  UIMAD.WIDE.U32 UR16, UR33, UR27, URZ ;  /* 0x0000001b211072a5 */ /* 0x000fe2000f8e003f */
[----:B------:R-:W-:Y:S01]  /*93e0*/  UMOV UR22, UR36 ;  /* 0x0000002400167c82 */ /* 0x000fe20008000000 */
[----:B------:R-:W-:Y:S01]  /*93f0*/  @UP0 USHF.R.U32.HI UR22, URZ, UR20, UR19 ;  /* 0x000000143f160299 */ /* 0x000fe20008011613 */
[----:B------:R-:W-:Y:S01]  /*9400*/  @UP1 ULDC UR21, c[0x0][0x388] ;  /* 0x0000e20000151ab9 */ /* 0x000fe20000000800 */
[----:B------:R-:W-:-:S02]  /*9410*/  UIADD3 UR18, -UR36, URZ, URZ ;  /* 0x0000003f24127290 */ /* 0x000fc4000fffe13f */
[----:B------:R-:W-:Y:S02]  /*9420*/  @UP1 USHF.R.U32.HI UR33, URZ, UR21, UR17 ;  /* 0x000000153f211299 */ /* 0x000fe40008011611 */
[----:B------:R-:W-:Y:S02]  /*9430*/  UIADD3 UR17, -UR30, URZ, URZ ;  /* 0x0000003f1e117290 */ /* 0x000fe4000fffe13f */
[----:B------:R-:W-:Y:S02]  /*9440*/  UIADD3 UR19, -UR22, URZ, URZ ;  /* 0x0000003f16137290 */ /* 0x000fe4000fffe13f */
[----:B------:R-:W-:Y:S02]  /*9450*/  UIMAD UR18, UR31, UR18, UR30 ;  /* 0x000000121f1272a4 */ /* 0x000fe4000f8e021e */
[----:B------:R-:W-:Y:S02]  /*9460*/  UIMAD UR17, UR15, UR17, UR45 ;  /* 0x000000110f1172a4 */ /* 0x000fe4000f8e022d */
[----:B------:R-:W-:-:S02]  /*9470*/  UIMAD UR21, UR23, UR19, UR36 ;  /* 0x00000013171572a4 */ /* 0x000fc4000f8e0224 */
[----:B------:R-:W-:Y:S02]  /*9480*/  UIADD3 UR16, UR8, 0x2c00, URZ ;  /* 0x00002c0008107890 */ /* 0x000fe4000fffe03f */
[----:B------:R-:W-:Y:S02]  /*9490*/  UIMAD UR19, UR17, UR4, UR44 ;  /* 0x00000004111372a4 */ /* 0x000fe4000f8e022c */
[----:B------:R-:W-:Y:S02]  /*94a0*/  UIMAD UR20, UR18, UR5, UR6 ;  /* 0x00000005121472a4 */ /* 0x000fe4000f8e0206 */
[----:B------:R-:W-:Y:S01]  /*94b0*/  UIMAD UR21, UR21, UR60, UR7 ;  /* 0x0000003c151572a4 */ /* 0x000fe2000f8e0207 */
[----:B------:R-:W-:Y:S01]  /*94c0*/  @UP2 ULDC.64 UR26, c[0x0][0x390] ;  /* 0x0000e400001a2ab9 */ /* 0x000fe20000000a00 */
[----:B------:R-:W-:Y:S01]  /*94d0*/  UMOV UR17, UR9 ;  /* 0x0000000900117c82 */ /* 0x000fe20008000000 */
[----:B------:R-:W-:Y:S01]  /*94e0*/  UIMAD.WIDE.U32 UR44, UR33, UR26, URZ ;  /* 0x0000001a212c72a5 */ /* 0x000fe2000f8e003f */
[----:B------:R-:W-:-:S02]  /*94f0*/  UMOV UR18, UR52 ;  /* 0x0000003400127c82 */ /* 0x000fc40008000000 */
[----:B------:R-:W-:Y:S01]  /*9500*/  @UP1 ULDC UR26, c[0x0][0x384] ;  /* 0x0000e100001a1ab9 */ /* 0x000fe20000000800 */
[----:B------:R-:W-:Y:S02]  /*9510*/  UMOV UR36, UR38 ;  /* 0x0000002600247c82 */ /* 0x000fe40008000000 */
[----:B------:R0:W-:Y:S01]  /*9520*/  UTMALDG.5D.IM2COL [UR16], [UR58], UR39 ;  /* 0x000000103a0073b4 */ /* 0x0001e20008060027 */
[----:B------:R-:W-:Y:S01]  /*9530*/  @UP0 ULDC UR30, c[0x0][0x3a0] ;  /* 0x0000e800001e0ab9 */ /* 0x000fe20000000800 */
[----:B------:R-:W-:Y:S01]  /*9540*/  UMOV UR42, UR33 ;  /* 0x00000021002a7c82 */ /* 0x000fe20008000000 */
[----:B------:R-:W-:Y:S01]  /*9550*/  @UP2 USHF.R.U32.HI UR42, URZ, UR27, UR45 ;  /* 0x0000001b3f2a2299 */ /* 0x000fe2000801162d */
[----:B------:R-:W-:Y:S01]  /*9560*/  R2UR UR44, R34 ;  /* 0x00000000222c72ca */ /* 0x000fe200000e0000 */
[----:B------:R-:W-:Y:S01]  /*9570*/  UIMAD.WIDE.U32 UR40, UR13, UR28, URZ ;  /* 0x0000001c0d2872a5 */ /* 0x000fe2000f8e003f */
[----:B------:R-:W-:Y:S01]  /*9580*/  ULDC UR45, c[0x0][0x3ec] ;  /* 0x0000fb00002d7ab9 */ /* 0x000fe20000000800 */
[----:B------:R-:W-:-:S02]  /*9590*/  UMOV UR37, UR13 ;  /* 0x0000000d00257c82 */ /* 0x000fc40008000000 */
[----:B------:R-:W-:-:S03]  /*95a0*/  @UP2 USHF.R.U32.HI UR37, URZ, UR29, UR41 ;  /* 0x0000001d3f252299 */ /* 0x000fc60008011629 */
[----:B------:R-:W-:Y:S01]  /*95b0*/  @UP2 ULDC.64 UR28, c[0x0][0x390] ;  /* 0x0000e400001c2ab9 */ /* 0x000fe20000000a00 */
[----:B0-----:R-:W-:Y:S01]  /*95c0*/  UIMAD.WIDE.U32 UR16, UR46, UR26, URZ ;  /* 0x0000001a2e1072a5 */ /* 0x001fe2000f8e003f */
[----:B------:R-:W-:Y:S02]  /*95d0*/  @UP1 ULDC UR19, c[0x0][0x388] ;  /* 0x0000e20000131ab9 */ /* 0x000fe40000000800 */
[----:B------:R-:W-:Y:S01]  /*95e0*/  @UP1 ULDC UR26, c[0x0][0x384] ;  /* 0x0000e100001a1ab9 */ /* 0x000fe20000000800 */
[----:B------:R-:W-:Y:S01]  /*95f0*/  @UP0 ULDC UR18, c[0x0][0x39c] ;  /* 0x0000e70000120ab9 */ /* 0x000fe20000000800 */
[----:B------:R-:W-:Y:S02]  /*9600*/  UIMAD.WIDE.U32 UR20, UR38, UR26, URZ ;  /* 0x0000001a261472a5 */ /* 0x000fe4000f8e003f */
[----:B------:R-:W-:Y:S01]  /*9610*/  @UP1 USHF.R.U32.HI UR57, URZ, UR19, UR17 ;  /* 0x000000133f391299 */ /* 0x000fe20008011611 */
[----:B------:R-:W-:Y:S01]  /*9620*/  @UP1 ULDC UR22, c[0x0][0x388] ;  /* 0x0000e20000161ab9 */ /* 0x000fe20000000800 */
[----:B------:R-:W-:-:S02]  /*9630*/  UIMAD.WIDE.U32 UR18, UR24, UR18, URZ ;  /* 0x00000012181272a5 */ /* 0x000fc4000f8e003f */
[----:B------:R-:W-:Y:S02]  /*9640*/  @UP1 USHF.R.U32.HI UR36, URZ, UR22, UR21 ;  /* 0x000000163f241299 */ /* 0x000fe40008011615 */
[----:B------:R-:W-:Y:S01]  /*9650*/  UIADD3 UR17, -UR25, URZ, URZ ;  /* 0x0000003f19117290 */ /* 0x000fe2000fffe13f */
[----:B------:R-:W-:Y:S01]  /*9660*/  UMOV UR22, UR24 ;  /* 0x0000001800167c82 */ /* 0x000fe20008000000 */
[----:B------:R-:W-:Y:S02]  /*9670*/  @UP0 USHF.R.U32.HI UR22, URZ, UR30, UR19 ;  /* 0x0000001e3f160299 */ /* 0x000fe40008011613 */
[----:B------:R-:W-:Y:S01]  /*9680*/  IMAD.U32 R5, RZ, RZ, UR36 ;  /* 0x00000024ff057e24 */ /* 0x000fe2000f8e00ff */
[----:B------:R-:W-:Y:S02]  /*9690*/  UIADD3 UR19, -UR24, URZ, URZ ;  /* 0x0000003f18137290 */ /* 0x000fe4000fffe13f */
[----:B------:R-:W-:Y:S02]  /*96a0*/  UIADD3 UR18, -UR22, URZ, URZ ;  /* 0x0000003f16127290 */ /* 0x000fe4000fffe13f */
[----:B------:R-:W-:Y:S01]  /*96b0*/  UIMAD UR17, UR15, UR17, UR48 ;  /* 0x000000110f1172a4 */ /* 0x000fe2000f8e0230 */
[----:B------:R-:W-:Y:S01]  /*96c0*/  R2UR UR48, R32 ;  /* 0x00000000203072ca */ /* 0x000fe200000e0000 */
[----:B------:R-:W-:-:S02]  /*96d0*/  UIMAD UR20, UR31, UR19, UR25 ;  /* 0x000000131f1472a4 */ /* 0x000fc4000f8e0219 */
[----:B------:R-:W-:Y:S01]  /*96e0*/  UIMAD UR18, UR23, UR18, UR24 ;  /* 0x00000012171272a4 */ /* 0x000fe2000f8e0218 */
[----:B------:R-:W-:Y:S01]  /*96f0*/  @UP2 ULDC.64 UR26, c[0x0][0x390] ;  /* 0x0000e400001a2ab9 */ /* 0x000fe20000000a00 */
[----:B------:R-:W-:Y:S02]  /*9700*/  UIADD3 UR16, UR8, 0x3400, URZ ;  /* 0x0000340008107890 */ /* 0x000fe4000fffe03f */
[----:B------:R-:W-:Y:S02]  /*9710*/  UIMAD UR19, UR17, UR4, UR45 ;  /* 0x00000004111372a4 */ /* 0x000fe4000f8e022d */
[----:B------:R-:W-:Y:S02]  /*9720*/  UIMAD UR20, UR20, UR5, UR6 ;  /* 0x00000005141472a4 */ /* 0x000fe4000f8e0206 */
[----:B------:R-:W-:Y:S02]  /*9730*/  UIMAD UR21, UR18, UR60, UR7 ;  /* 0x0000003c121572a4 */ /* 0x000fe4000f8e0207 */
[----:B------:R-:W-:-:S02]  /*9740*/  UIMAD.WIDE.U32 UR24, UR36, UR26, URZ ;  /* 0x0000001a241872a5 */ /* 0x000fc4000f8e003f */
[----:B------:R-:W-:Y:S01]  /*9750*/  UMOV UR55, UR36 ;  /* 0x0000002400377c82 */ /* 0x000fe20008000000 */
[----:B------:R-:W-:Y:S01]  /*9760*/  UMOV UR17, UR9 ;  /* 0x0000000900117c82 */ /* 0x000fe20008000000 */
[----:B------:R-:W-:Y:S01]  /*9770*/  UMOV UR18, UR52 ;  /* 0x0000003400127c82 */ /* 0x000fe20008000000 */
[----:B------:R-:W-:Y:S02]  /*9780*/  @UP2 USHF.R.U32.HI UR55, URZ, UR27, UR25 ;  /* 0x0000001b3f372299 */ /* 0x000fe40008011619 */
[----:B------:R0:W-:Y:S01]  /*9790*/  UTMALDG.5D.IM2COL [UR16], [UR58], UR39 ;  /* 0x000000103a0073b4 */ /* 0x0001e20008060027 */
[----:B------:R-:W-:Y:S01]  /*97a0*/  @UP0 ULDC UR25, c[0x0][0x39c] ;  /* 0x0000e70000190ab9 */ /* 0x000fe20000000800 */
[----:B------:R-:W-:Y:S01]  /*97b0*/  @UP0 ULDC UR26, c[0x0][0x39c] ;  /* 0x0000e700001a0ab9 */ /* 0x000fe20000000800 */
[----:B------:R-:W-:Y:S01]  /*97c0*/  @UP0 ULDC UR24, c[0x0][0x3a0] ;  /* 0x0000e80000180ab9 */ /* 0x000fe20000000800 */
[----:B------:R-:W-:Y:S01]  /*97d0*/  UMOV UR30, UR11 ;  /* 0x0000000b001e7c82 */ /* 0x000fe20008000000 */
[----:B------:R-:W-:-:S02]  /*97e0*/  UIMAD.WIDE.U32 UR40, UR57, UR28, URZ ;  /* 0x0000001c392872a5 */ /* 0x000fc4000f8e003f */
[----:B------:R-:W-:Y:S01]  /*97f0*/  UMOV UR61, UR57 ;  /* 0x00000039003d7c82 */ /* 0x000fe20008000000 */
[----:B------:R-:W-:Y:S01]  /*9800*/  @UP0 ULDC UR36, c[0x0][0x39c] ;  /* 0x0000e70000240ab9 */ /* 0x000fe20000000800 */
[----:B------:R-:W-:Y:S01]  /*9810*/  @UP2 USHF.R.U32.HI UR61, URZ, UR29, UR41 ;  /* 0x0000001d3f3d2299 */ /* 0x000fe20008011629 */
[----:B------:R-:W-:Y:S02]  /*9820*/  @UP0 ULDC UR38, c[0x0][0x39c] ;  /* 0x0000e70000260ab9 */ /* 0x000fe40000000800 */
[----:B------:R-:W-:Y:S01]  /*9830*/  @UP0 ULDC UR41, c[0x0][0x3a0] ;  /* 0x0000e80000290ab9 */ /* 0x000fe20000000800 */
[----:B------:R-:W-:Y:S01]  /*9840*/  UMOV UR46, UR47 ;  /* 0x0000002f002e7c82 */ /* 0x000fe20008000000 */
[----:B------:R-:W-:Y:S02]  /*9850*/  UIADD3 UR40, UR8, 0x5c00, URZ ;  /* 0x00005c0008287890 */ /* 0x000fe4000fffe03f */
[----:B0-----:R-:W-:Y:S02]  /*9860*/  UIMAD.WIDE.U32 UR18, UR11, UR25, URZ ;  /* 0x000000190b1272a5 */ /* 0x001fe4000f8e003f */
[----:B------:R-:W-:-:S02]  /*9870*/  UIMAD.WIDE.U32 UR16, UR32, UR26, URZ ;  /* 0x0000001a201072a5 */ /* 0x000fc4000f8e003f */
[----:B------:R-:W-:Y:S02]  /*9880*/  UIADD3 UR21, -UR12, URZ, URZ ;  /* 0x0000003f0c157290 */ /* 0x000fe4000fffe13f */
[----:B------:R-:W-:Y:S01]  /*9890*/  @UP0 USHF.R.U32.HI UR30, URZ, UR24, UR19 ;  /* 0x000000183f1e0299 */ /* 0x000fe20008011613 */
[----:B------:R-:W-:Y:S01]  /*98a0*/  @UP0 ULDC UR20, c[0x0][0x3a0] ;  /* 0x0000e80000140ab9 */ /* 0x000fe20000000800 */
[----:B------:R-:W-:Y:S01]  /*98b0*/  UMOV UR22, UR32 ;  /* 0x0000002000167c82 */ /* 0x000fe20008000000 */
[----:B------:R-:W-:Y:S02]  /*98c0*/  @UP0 USHF.R.U32.HI UR22, URZ, UR20, UR17 ;  /* 0x000000143f160299 */ /* 0x000fe40008011611 */
[----:B------:R-:W-:Y:S01]  /*98d0*/  UIMAD UR21, UR15, UR21, UR48 ;  /* 0x000000150f1572a4 */ /* 0x000fe2000f8e0230 */
[----:B------:R-:W-:Y:S01]  /*98e0*/  R2UR UR48, R33 ;  /* 0x00000000213072ca */ /* 0x000fe200000e0000 */
        /* <DEDUP_REMOVED lines=8> */
[----:B------:R-:W-:Y:S02]  /*9970*/  UIADD3 UR18, -UR14, URZ, URZ ;  /* 0x0000003f0e127290 */ /* 0x000fe4000fffe13f */
[----:B------:R-:W-:Y:S02]  /*9980*/  UIADD3 UR11, -UR32, URZ, URZ ;  /* 0x0000003f200b7290 */ /* 0x000fe4000fffe13f */
[----:B------:R-:W-:Y:S02]  /*9990*/  UIADD3 UR12, -UR22, URZ, URZ ;  /* 0x0000003f160c7290 */ /* 0x000fe4000fffe13f */
[----:B------:R-:W-:Y:S02]  /*99a0*/  UIMAD UR18, UR15, UR18, UR48 ;  /* 0x000000120f1272a4 */ /* 0x000fe4000f8e0230 */
[----:B------:R-:W-:Y:S02]  /*99b0*/  UIMAD UR11, UR31, UR11, UR14 ;  /* 0x0000000b1f0b72a4 */ /* 0x000fe4000f8e020e */
[----:B------:R-:W-:Y:S01]  /*99c0*/  UIMAD UR12, UR23, UR12, UR32 ;  /* 0x0000000c170c72a4 */ /* 0x000fe2000f8e0220 */
[----:B------:R-:W-:Y:S01]  /*99d0*/  UMOV UR25, UR9 ;  /* 0x0000000900197c82 */ /* 0x000fe20008000000 */
[----:B------:R-:W-:Y:S01]  /*99e0*/  UMOV UR26, UR52 ;  /* 0x00000034001a7c82 */ /* 0x000fe20008000000 */
[----:B------:R-:W-:Y:S01]  /*99f0*/  UIADD3 UR16, UR8, 0x4400, URZ ;  /* 0x0000440008107890 */ /* 0x000fe2000fffe03f */
[----:B------:R0:W-:Y:S01]  /*9a00*/  UTMALDG.5D.IM2COL [UR24], [UR58], UR39 ;  /* 0x000000183a0073b4 */ /* 0x0001e20008060027 */
[----:B------:R-:W-:-:S02]  /*9a10*/  UIMAD UR19, UR18, UR4, UR45 ;  /* 0x00000004121372a4 */ /* 0x000fc4000f8e022d */
[----:B------:R-:W-:Y:S02]  /*9a20*/  UIMAD UR20, UR11, UR5, UR6 ;  /* 0x000000050b1472a4 */ /* 0x000fe4000f8e0206 */
[----:B------:R-:W-:Y:S01]  /*9a30*/  UIMAD UR21, UR12, UR60, UR7 ;  /* 0x0000003c0c1572a4 */ /* 0x000fe2000f8e0207 */
[----:B------:R-:W-:Y:S01]  /*9a40*/  UMOV UR17, UR9 ;  /* 0x0000000900117c82 */ /* 0x000fe20008000000 */
[----:B------:R-:W-:Y:S01]  /*9a50*/  @UP0 ULDC UR11, c[0x0][0x3a0] ;  /* 0x0000e800000b0ab9 */ /* 0x000fe20000000800 */
[----:B------:R-:W-:Y:S01]  /*9a60*/  UIADD3 UR52, -UR56, URZ, URZ ;  /* 0x0000003f38347290 */ /* 0x000fe2000fffe13f */
[----:B------:R-:W-:Y:S01]  /*9a70*/  @UP0 ULDC UR12, c[0x0][0x39c] ;  /* 0x0000e700000c0ab9 */ /* 0x000fe20000000800 */
[----:B------:R-:W-:Y:S02]  /*9a80*/  @UP0 ULDC UR14, c[0x0][0x3a0] ;  /* 0x0000e800000e0ab9 */ /* 0x000fe40000000800 */
[----:B------:R-:W-:Y:S02]  /*9a90*/  UIMAD UR52, UR31, UR52, UR51 ;  /* 0x000000341f3472a4 */ /* 0x000fe4000f8e0233 */
[----:B------:R-:W-:-:S02]  /*9aa0*/  UIADD3 UR48, UR8, 0x4c00, URZ ;  /* 0x00004c0008307890 */ /* 0x000fc4000fffe03f */
[----:B------:R-:W-:Y:S02]  /*9ab0*/  UIMAD UR52, UR52, UR5, UR6 ;  /* 0x00000005343472a4 */ /* 0x000fe4000f8e0206 */
[----:B------:R-:W-:Y:S02]  /*9ac0*/  UIADD3 UR32, UR8, 0x6400, URZ ;  /* 0x0000640008207890 */ /* 0x000fe4000fffe03f */
[----:B0-----:R-:W-:Y:S01]  /*9ad0*/  UIADD3 UR29, UR10, 0x20, URZ ;  /* 0x000000200a1d7890 */ /* 0x001fe2000fffe03f */
[----:B------:R-:W-:Y:S01]  /*9ae0*/  R2UR UR30, R35 ;  /* 0x00000000231e72ca */ /* 0x000fe200000e0000 */
[----:B------:R-:W-:Y:S01]  /*9af0*/  @UP0 ULDC UR24, c[0x0][0x39c] ;  /* 0x0000e70000180ab9 */ /* 0x000fe20000000800 */
[----:B------:R-:W-:Y:S01]  /*9b00*/  @UP0 ULDC UR26, c[0x0][0x39c] ;  /* 0x0000e700001a0ab9 */ /* 0x000fe20000000800 */
[----:B------:R-:W-:Y:S01]  /*9b10*/  R2UR UR28, R37 ;  /* 0x00000000251c72ca */ /* 0x000fe200000e0000 */
[----:B------:R-:W-:Y:S02]  /*9b20*/  @UP0 ULDC UR25, c[0x0][0x3a0] ;  /* 0x0000e80000190ab9 */ /* 0x000fe40000000800 */
[----:B------:R-:W-:Y:S01]  /*9b30*/  UMOV UR18, UR29 ;  /* 0x0000001d00127c82 */ /* 0x000fe20008000000 */
[----:B------:R-:W-:Y:S01]  /*9b40*/  UMOV UR50, UR29 ;  /* 0x0000001d00327c82 */ /* 0x000fe20008000000 */
[----:B------:R0:W-:Y:S02]  /*9b50*/  UTMALDG.5D.IM2COL [UR16], [UR58], UR39 ;  /* 0x000000103a0073b4 */ /* 0x0001e40008060027 */
[----:B0-----:R-:W-:-:S02]  /*9b60*/  UIMAD.WIDE.U32 UR18, UR53, UR36, URZ ;  /* 0x00000024351272a5 */ /* 0x001fc4000f8e003f */
[----:B------:R-:W-:Y:S01]  /*9b70*/  UMOV UR22, UR53 ;  /* 0x0000003500167c82 */ /* 0x000fe20008000000 */
[----:B------:R-:W-:Y:S02]  /*9b80*/  UIMAD.WIDE.U32 UR20, UR56, UR38, URZ ;  /* 0x00000026381472a5 */ /* 0x000fe4000f8e003f */
[----:B------:R-:W-:Y:S02]  /*9b90*/  @UP0 USHF.R.U32.HI UR22, URZ, UR43, UR19 ;  /* 0x0000002b3f160299 */ /* 0x000fe40008011613 */
[----:B------:R-:W-:Y:S02]  /*9ba0*/  UIMAD.WIDE.U32 UR18, UR37, UR24, URZ ;  /* 0x00000018251272a5 */ /* 0x000fe4000f8e003f */
[----:B------:R-:W-:Y:S01]  /*9bb0*/  UMOV UR38, UR37 ;  /* 0x0000002500267c82 */ /* 0x000fe20008000000 */
[----:B------:R-:W-:Y:S01]  /*9bc0*/  @UP0 UMOV UR27, UR21 ;  /* 0x00000015001b0c82 */ /* 0x000fe20008000000 */
[----:B------:R-:W-:Y:S02]  /*9bd0*/  @UP0 USHF.R.U32.HI UR38, URZ, UR11, UR19 ;  /* 0x0000000b3f260299 */ /* 0x000fe40008011613 */
[----:B------:R-:W-:-:S02]  /*9be0*/  UIADD3 UR19, -UR35, URZ, URZ ;  /* 0x0000003f23137290 */ /* 0x000fc4000fffe13f */
[----:B------:R-:W-:Y:S02]  /*9bf0*/  UIMAD.WIDE.U32 UR20, UR47, UR26, URZ ;  /* 0x0000001a2f1472a5 */ /* 0x000fe4000f8e003f */
[----:B------:R-:W-:Y:S01]  /*9c00*/  UIMAD UR19, UR15, UR19, UR30 ;  /* 0x000000130f1372a4 */ /* 0x000fe2000f8e021e */
[----:B------:R-:W-:Y:S01]  /*9c10*/  R2UR UR30, R38 ;  /* 0x00000000261e72ca */ /* 0x000fe200000e0000 */
[----:B------:R-:W-:Y:S02]  /*9c20*/  UIADD3 UR20, -UR53, URZ, URZ ;  /* 0x0000003f35147290 */ /* 0x000fe4000fffe13f */
[----:B------:R-:W-:Y:S02]  /*9c30*/  UIADD3 UR36, -UR37, URZ, URZ ;  /* 0x0000003f25247290 */ /* 0x000fe4000fffe13f */
[----:B------:R-:W-:Y:S02]  /*9c40*/  UIADD3 UR11, -UR51, URZ, URZ ;  /* 0x0000003f330b7290 */ /* 0x000fe4000fffe13f */
[----:B------:R-:W-:-:S02]  /*9c50*/  UIMAD UR20, UR31, UR20, UR35 ;  /* 0x000000141f1472a4 */ /* 0x000fc4000f8e0223 */
[----:B------:R-:W-:Y:S02]  /*9c60*/  UIADD3 UR35, -UR13, URZ, URZ ;  /* 0x0000003f0d237290 */ /* 0x000fe4000fffe13f */
[----:B------:R-:W-:Y:S02]  /*9c70*/  UIMAD UR36, UR31, UR36, UR13 ;  /* 0x000000241f2472a4 */ /* 0x000fe4000f8e020d */
[----:B------:R-:W-:Y:S02]  /*9c80*/  UIMAD.WIDE.U32 UR12, UR42, UR12, URZ ;  /* 0x0000000c2a0c72a5 */ /* 0x000fe4000f8e003f */
[----:B------:R-:W-:Y:S02]  /*9c90*/  @UP0 USHF.R.U32.HI UR54, URZ, UR41, UR27 ;  /* 0x000000293f360299 */ /* 0x000fe4000801161b */
[----:B------:R-:W-:Y:S01]  /*9ca0*/  UIMAD UR51, UR15, UR11, UR44 ;  /* 0x0000000b0f3372a4 */ /* 0x000fe2000f8e022c */
[----:B------:R-:W-:Y:S01]  /*9cb0*/  R2UR UR44, R36 ;  /* 0x00000000242c72ca */ /* 0x000fe200000e0000 */
[----:B------:R-:W-:Y:S01]  /*9cc0*/  UIADD3 UR27, -UR33, URZ, URZ ;  /* 0x0000003f211b7290 */ /* 0x000fe2000fffe13f */
[----:B------:R-:W-:Y:S01]  /*9cd0*/  @UP0 UMOV UR12, UR13 ;  /* 0x0000000d000c0c82 */ /* 0x000fe20008000000 */
[----:B------:R-:W-:-:S02]  /*9ce0*/  UIADD3 UR11, -UR42, URZ, URZ ;  /* 0x0000003f2a0b7290 */ /* 0x000fc4000fffe13f */
[----:B------:R-:W-:Y:S02]  /*9cf0*/  UIMAD UR27, UR15, UR27, UR30 ;  /* 0x0000001b0f1b72a4 */ /* 0x000fe4000f8e021e */
[----:B------:R-:W-:Y:S01]  /*9d00*/  UIADD3 UR13, -UR54, URZ, URZ ;  /* 0x0000003f360d7290 */ /* 0x000fe2000fffe13f */
[----:B------:R-:W-:Y:S01]  /*9d10*/  UMOV UR30, UR42 ;  /* 0x0000002a001e7c82 */ /* 0x000fe20008000000 */
[----:B------:R-:W-:Y:S02]  /*9d20*/  @UP0 USHF.R.U32.HI UR30, URZ, UR25, UR12 ;  /* 0x000000193f1e0299 */ /* 0x000fe4000801160c */
[----:B------:R-:W-:Y:S02]  /*9d30*/  UIADD3 UR12, -UR22, URZ, URZ ;  /* 0x0000003f160c7290 */ /* 0x000fe4000fffe13f */
[----:B------:R-:W-:Y:S02]  /*9d40*/  UIADD3 UR43, -UR34, URZ, URZ ;  /* 0x0000003f222b7290 */ /* 0x000fe4000fffe13f */
[----:B------:R-:W-:-:S02]  /*9d50*/  UIMAD UR11, UR31, UR11, UR33 ;  /* 0x0000000b1f0b72a4 */ /* 0x000fc4000f8e0221 */
[----:B------:R-:W-:Y:S02]  /*9d60*/  @UP0 USHF.R.U32.HI UR46, URZ, UR14, UR21 ;  /* 0x0000000e3f2e0299 */ /* 0x000fe40008011615 */
[----:B------:R-:W-:Y:S02]  /*9d70*/  UIMAD UR13, UR23, UR13, UR56 ;  /* 0x0000000d170d72a4 */ /* 0x000fe4000f8e0238 */
[----:B------:R-:W-:Y:S02]  /*9d80*/  UIMAD UR12, UR23, UR12, UR53 ;  /* 0x0000000c170c72a4 */ /* 0x000fe4000f8e0235 */
[----:B------:R-:W-:Y:S02]  /*9d90*/  UIMAD UR35, UR15, UR35, UR28 ;  /* 0x000000230f2372a4 */ /* 0x000fe4000f8e021c */
[----:B------:R-:W-:Y:S02]  /*9da0*/  UIMAD UR43, UR15, UR43, UR44 ;  /* 0x0000002b0f2b72a4 */ /* 0x000fe4000f8e022c */
[----:B------:R-:W-:-:S02]  /*9db0*/  UIMAD UR28, UR11, UR5, UR6 ;  /* 0x000000050b1c72a4 */ /* 0x000fc4000f8e0206 */
[----:B------:R-:W-:Y:S02]  /*9dc0*/  UIADD3 UR44, -UR47, URZ, URZ ;  /* 0x0000003f2f2c7290 */ /* 0x000fe4000fffe13f */
[----:B------:R-:W-:Y:S02]  /*9dd0*/  UIMAD UR51, UR51, UR4, UR45 ;  /* 0x00000004333372a4 */ /* 0x000fe4000f8e022d */
[----:B------:R-:W-:Y:S02]  /*9de0*/  UIADD3 UR11, -UR46, URZ, URZ ;  /* 0x0000003f2e0b7290 */ /* 0x000fe4000fffe13f */
[----:B------:R-:W-:Y:S02]  /*9df0*/  UIMAD UR53, UR13, UR60, UR7 ;  /* 0x0000003c0d3572a4 */ /* 0x000fe4000f8e0207 */
[----:B------:R-:W-:Y:S02]  /*9e00*/  UIMAD UR21, UR12, UR60, UR7 ;  /* 0x0000003c0c1572a4 */ /* 0x000fe4000f8e0207 */
[----:B------:R-:W-:-:S02]  /*9e10*/  UIADD3 UR13, -UR38, URZ, URZ ;  /* 0x0000003f260d7290 */ /* 0x000fc4000fffe13f */
[----:B------:R-:W-:Y:S02]  /*9e20*/  UIADD3 UR12, -UR30, URZ, URZ ;  /* 0x0000003f1e0c7290 */ /* 0x000fe4000fffe13f */
[----:B------:R-:W-:Y:S01]  /*9e30*/  UIMAD UR44, UR31, UR44, UR34 ;  /* 0x0000002c1f2c72a4 */ /* 0x000fe2000f8e0222 */
[----:B------:R0:W-:Y:S01]  /*9e40*/  UTMALDG.5D.IM2COL [UR48], [UR58], UR39 ;  /* 0x000000303a0073b4 */ /* 0x0001e20008060027 */
[----:B------:R-:W-:Y:S02]  /*9e50*/  UIMAD UR11, UR23, UR11, UR47 ;  /* 0x0000000b170b72a4 */ /* 0x000fe4000f8e022f */
[----:B------:R-:W-:Y:S02]  /*9e60*/  UIMAD UR13, UR23, UR13, UR37 ;  /* 0x0000000d170d72a4 */ /* 0x000fe4000f8e0225 */
[----:B------:R-:W-:Y:S02]  /*9e70*/  UIADD3 UR16, UR8, 0x5400, URZ ;  /* 0x0000540008107890 */ /* 0x000fe4000fffe03f */
[----:B------:R-:W-:-:S02]  /*9e80*/  UIMAD UR19, UR19, UR4, UR45 ;  /* 0x00000004131372a4 */ /* 0x000fc4000f8e022d */
[----:B------:R-:W-:Y:S02]  /*9e90*/  UIMAD UR20, UR20, UR5, UR6 ;  /* 0x00000005141472a4 */ /* 0x000fe4000f8e0206 */
[----:B------:R-:W-:Y:S02]  /*9ea0*/  UIMAD UR12, UR23, UR12, UR42 ;  /* 0x0000000c170c72a4 */ /* 0x000fe4000f8e022a */
[----:B------:R-:W-:Y:S02]  /*9eb0*/  UIMAD UR43, UR43, UR4, UR45 ;  /* 0x000000042b2b72a4 */ /* 0x000fe4000f8e022d */
[----:B------:R-:W-:Y:S02]  /*9ec0*/  UIMAD UR35, UR35, UR4, UR45 ;  /* 0x00000004232372a4 */ /* 0x000fe4000f8e022d */
[----:B------:R-:W-:Y:S02]  /*9ed0*/  UIMAD UR27, UR27, UR4, UR45 ;  /* 0x000000041b1b72a4 */ /* 0x000fe4000f8e022d */
[----:B------:R-:W-:-:S02]  /*9ee0*/  UIMAD UR44, UR44, UR5, UR6 ;  /* 0x000000052c2c72a4 */ /* 0x000fc4000f8e0206 */
[----:B------:R-:W-:Y:S02]  /*9ef0*/  UIMAD UR45, UR11, UR60, UR7 ;  /* 0x0000003c0b2d72a4 */ /* 0x000fe4000f8e0207 */
[----:B------:R-:W-:Y:S01]  /*9f00*/  UIADD3 UR47, UR10, 0x20, URZ ;  /* 0x000000200a2f7890 */ /* 0x000fe2000fffe03f */
[----:B------:R-:W-:Y:S01]  /*9f10*/  UMOV UR18, UR29 ;  /* 0x0000001d00127c82 */ /* 0x000fe20008000000 */
[----:B------:R-:W-:Y:S01]  /*9f20*/  UIMAD UR36, UR36, UR5, UR6 ;  /* 0x00000005242472a4 */ /* 0x000fe2000f8e0206 */
[----:B0-----:R-:W-:Y:S01]  /*9f30*/  R2UR UR51, R5 ;  /* 0x00000000053372ca */ /* 0x001fe200000e0000 */
[----:B------:R-:W-:Y:S01]  /*9f40*/  UIMAD UR37, UR13, UR60, UR7 ;  /* 0x0000003c0d2572a4 */ /* 0x000fe2000f8e0207 */
[----:B------:R-:W-:Y:S01]  /*9f50*/  R2UR UR50, R39 ;  /* 0x00000000273272ca */ /* 0x000fe200000e0000 */
[----:B------:R-:W-:Y:S01]  /*9f60*/  UIADD3 UR24, UR8, 0x6c00, URZ ;  /* 0x00006c0008187890 */ /* 0x000fe2000fffe03f */
[----:B------:R-:W-:Y:S01]  /*9f70*/  R2UR UR49, R40 ;  /* 0x00000000283172ca */ /* 0x000fe200000e0000 */
[----:B------:R-:W-:Y:S01]  /*9f80*/  UIMAD UR29, UR12, UR60, UR7 ;  /* 0x0000003c0c1d72a4 */ /* 0x000fe2000f8e0207 */
[----:B------:R0:W-:Y:S01]  /*9f90*/  UTMALDG.5D.IM2COL [UR16], [UR58], UR39 ;  /* 0x000000103a0073b4 */ /* 0x0001e20008060027 */
[----:B------:R-:W-:Y:S01]  /*9fa0*/  UMOV UR41, UR9 ;  /* 0x0000000900297c82 */ /* 0x000fe20008000000 */
[----:B------:R-:W-:Y:S01]  /*9fb0*/  UMOV UR42, UR47 ;  /* 0x0000002f002a7c82 */ /* 0x000fe20008000000 */
[----:B------:R-:W-:Y:S01]  /*9fc0*/  UMOV UR33, UR9 ;  /* 0x0000000900217c82 */ /* 0x000fe20008000000 */
[----:B------:R-:W-:Y:S01]  /*9fd0*/  UMOV UR34, UR47 ;  /* 0x0000002f00227c82 */ /* 0x000fe20008000000 */
[----:B------:R-:W-:Y:S01]  /*9fe0*/  UMOV UR25, UR9 ;  /* 0x0000000900197c82 */ /* 0x000fe20008000000 */
[----:B------:R-:W-:Y:S01]  /*9ff0*/  UMOV UR26, UR47 ;  /* 0x0000002f001a7c82 */ /* 0x000fe20008000000 */
[----:B------:R-:W1:Y:S01]  /*a000*/  LDC.64 R4, c[0x0][0x3e0] ;  /* 0x0000f800ff047b82 */ /* 0x000e620000000a00 */
[----:B------:R2:W-:Y:S01]  /*a010*/  UTMALDG.5D.IM2COL [UR40], [UR58], UR39 ;  /* 0x000000283a0073b4 */ /* 0x0005e20008060027 */
[----:B------:R-:W-:Y:S01]  /*a020*/  @UP0 ULDC UR11, c[0x0][0x3a0] ;  /* 0x0000e800000b0ab9 */ /* 0x000fe20000000800 */
[----:B------:R3:W-:Y:S01]  /*a030*/  UTMALDG.5D.IM2COL [UR32], [UR58], UR39 ;  /* 0x000000203a0073b4 */ /* 0x0007e20008060027 */
[----:B------:R4:W-:Y:S01]  /*a040*/  UTMALDG.5D.IM2COL [UR24], [UR58], UR39 ;  /* 0x000000183a0073b4 */ /* 0x0009e20008060027 */
[----:B0-----:R-:W-:Y:S01]  /*a050*/  @UP0 ULDC UR16, c[0x0][0x39c] ;  /* 0x0000e70000100ab9 */ /* 0x001fe20000000800 */
[----:B------:R-:W-:Y:S01]  /*a060*/  @UP0 ULDC UR19, c[0x0][0x3a0] ;  /* 0x0000e80000130ab9 */ /* 0x000fe20000000800 */
[----:B------:R-:W-:Y:S01]  /*a070*/  UIMAD.WIDE.U32 UR16, UR61, UR16, URZ ;  /* 0x000000103d1072a5 */ /* 0x000fe2000f8e003f */
[----:B------:R-:W-:Y:S01]  /*a080*/  R2UR UR20, R11 ;  /* 0x000000000b1472ca */ /* 0x000fe200000e0000 */
[----:B------:R-:W-:Y:S01]  /*a090*/  UIADD3 UR16, -UR51, URZ, URZ ;  /* 0x0000003f33107290 */ /* 0x000fe2000fffe13f */
[----:B------:R-:W-:Y:S01]  /*a0a0*/  R2UR UR21, R9 ;  /* 0x00000000091572ca */ /* 0x000fe200000e0000 */
[----:B------:R-:W-:Y:S01]  /*a0b0*/  @UP0 ULDC UR18, c[0x0][0x39c] ;  /* 0x0000e70000120ab9 */ /* 0x000fe20000000800 */
[----:B------:R-:W-:Y:S01]  /*a0c0*/  R2UR UR22, R8 ;  /* 0x00000000081672ca */ /* 0x000fe200000e0000 */
[----:B------:R-:W-:Y:S01]  /*a0d0*/  UIMAD UR16, UR15, UR16, UR49 ;  /* 0x000000100f1072a4 */ /* 0x000fe2000f8e0231 */
[----:B--2---:R-:W-:-:S02]  /*a0e0*/  ULDC.64 UR42, c[0x0][0x198] ;  /* 0x00006600002a7ab9 */ /* 0x004fc40000000a00 */
[----:B------:R-:W-:Y:S01]  /*a0f0*/  UMOV UR49, UR9 ;  /* 0x0000000900317c82 */ /* 0x000fe20008000000 */
[----:B------:R-:W-:Y:S01]  /*a100*/  UIADD3 UR56, UP1, UR42, 0x270, URZ ;  /* 0x000002702a387890 */ /* 0x000fe2000ff3e03f */
[----:B------:R-:W-:Y:S02]  /*a110*/  MOV R23, UR49 ;  /* 0x0000003100177c02 */ /* 0x000fe40008000f00 */
[----:B------:R-:W-:Y:S01]  /*a120*/  UMOV UR42, UR10 ;  /* 0x0000000a002a7c82 */ /* 0x000fe20008000000 */
[----:B---3--:R-:W-:Y:S01]  /*a130*/  UIADD3 UR35, UR8, 0x7400, URZ ;  /* 0x0000740008237890 */ /* 0x008fe2000fffe03f */
[----:B------:R-:W-:Y:S01]  /*a140*/  MOV R14, UR20 ;  /* 0x00000014000e7c02 */ /* 0x000fe20008000f00 */
[----:B------:R-:W-:Y:S01]  /*a150*/  UMOV UR52, UR20 ;  /* 0x0000001400347c82 */ /* 0x000fe20008000000 */
[----:B------:R-:W-:Y:S01]  /*a160*/  UMOV UR53, UR21 ;  /* 0x0000001500357c82 */ /* 0x000fe20008000000 */
[----:B------:R-:W-:Y:S01]  /*a170*/  MOV R21, UR52 ;  /* 0x0000003400157c02 */ /* 0x000fe20008000f00 */
[----:B------:R-:W-:Y:S01]  /*a180*/  UMOV UR12, UR20 ;  /* 0x00000014000c7c82 */ /* 0x000fe20008000000 */
[----:B------:R-:W-:Y:S01]  /*a190*/  MOV R20, UR53 ;  /* 0x0000003500147c02 */ /* 0x000fe20008000f00 */
[----:B------:R-:W-:Y:S01]  /*a1a0*/  UMOV UR13, UR21 ;  /* 0x00000015000d7c82 */ /* 0x000fe20008000000 */
[----:B----4-:R-:W-:Y:S01]  /*a1b0*/  R2UR UR24, R18 ;  /* 0x00000000121872ca */ /* 0x010fe200000e0000 */
[----:B------:R-:W-:Y:S01]  /*a1c0*/  UMOV UR27, UR61 ;  /* 0x0000003d001b7c82 */ /* 0x000fe20008000000 */
[----:B------:R-:W-:Y:S01]  /*a1d0*/  @UP0 USHF.R.U32.HI UR27, URZ, UR19, UR17 ;  /* 0x000000133f1b0299 */ /* 0x000fe20008011611 */
[----:B------:R-:W-:Y:S01]  /*a1e0*/  R2UR UR19, R17 ;  /* 0x00000000111372ca */ /* 0x000fe200000e0000 */
[----:B------:R-:W-:-:S02]  /*a1f0*/  UIADD3 UR17, -UR57, URZ, URZ ;  /* 0x0000003f39117290 */ /* 0x000fc4000fffe13f */
[----:B------:R-:W-:Y:S02]  /*a200*/  UIADD3 UR26, UR8, 0x7c00, URZ ;  /* 0x00007c00081a7890 */ /* 0x000fe4000fffe03f */
[----:B------:R-:W-:Y:S02]  /*a210*/  UIMAD UR17, UR15, UR17, UR50 ;  /* 0x000000110f1172a4 */ /* 0x000fe4000f8e0232 */
[----:B------:R-:W-:Y:S01]  /*a220*/  UIADD3 UR8, -UR27, URZ, URZ ;  /* 0x0000003f1b087290 */ /* 0x000fe2000fffe13f */
[----:B------:R-:W-:Y:S02]  /*a230*/  ULDC UR50, c[0x0][0x3ec] ;  /* 0x0000fb0000327ab9 */ /* 0x000fe40000000800 */
[----:B------:R-:W-:Y:S01]  /*a240*/  ISETP.NE.AND P2, PT, R10, UR24, PT ;  /* 0x000000180a007c0c */ /* 0x000fe2000bf45270 */
[----:B------:R-:W-:Y:S02]  /*a250*/  UIMAD UR34, UR17, UR4, UR50 ;  /* 0x00000004112272a4 */ /* 0x000fe4000f8e0232 */
[----:B------:R-:W-:Y:S01]  /*a260*/  UIMAD UR25, UR16, UR4, UR50 ;  /* 0x00000004101972a4 */ /* 0x000fe2000f8e0232 */
[----:B------:R-:W-:Y:S01]  /*a270*/  MOV R15, UR19 ;  /* 0x00000013000f7c02 */ /* 0x000fe20008000f00 */
[----:B------:R-:W-:-:S02]  /*a280*/  UIMAD.WIDE.U32 UR16, UR55, UR18, URZ ;  /* 0x00000012371072a5 */ /* 0x000fc4000f8e003f */
[----:B------:R-:W-:Y:S01]  /*a290*/  UIMAD UR8, UR23, UR8, UR61 ;  /* 0x00000008170872a4 */ /* 0x000fe2000f8e023d */
[----:B------:R-:W-:Y:S01]  /*a2a0*/  UMOV UR24, UR55 ;  /* 0x0000003700187c82 */ /* 0x000fe20008000000 */
[----:B------:R-:W-:Y:S01]  /*a2b0*/  @UP0 USHF.R.U32.HI UR24, URZ, UR11, UR17 ;  /* 0x0000000b3f180299 */ /* 0x000fe20008011611 */
[----:B------:R-:W-:Y:S01]  /*a2c0*/  R2UR UR11, R42 ;  /* 0x000000002a0b72ca */ /* 0x000fe200000e0000 */
[----:B------:R-:W-:Y:S02]  /*a2d0*/  UIADD3 UR15, -UR61, URZ, URZ ;  /* 0x0000003f3d0f7290 */ /* 0x000fe4000fffe13f */
[----:B------:R-:W-:Y:S01]  /*a2e0*/  @P2 IMAD.MOV R13, RZ, RZ, R11 ;  /* 0x000000ffff0d2224 */ /* 0x000fe200078e020b */
[----:B------:R-:W-:Y:S01]  /*a2f0*/  UIMAD UR32, UR8, UR60, UR7 ;  /* 0x0000003c082072a4 */ /* 0x000fe2000f8e0207 */
[----:B------:R-:W-:Y:S01]  /*a300*/  MOV R11, UR21 ;  /* 0x00000015000b7c02 */ /* 0x000fe20008000f00 */
[----:B------:R-:W-:Y:S02]  /*a310*/  UIADD3 UR4, -UR55, URZ, URZ ;  /* 0x0000003f37047290 */ /* 0x000fe4000fffe13f */
[----:B------:R-:W-:Y:S01]  /*a320*/  UIADD3 UR8, -UR24, URZ, URZ ;  /* 0x0000003f18087290 */ /* 0x000fe2000fffe13f */
[----:B-1----:R-:W-:Y:S01]  /*a330*/  ISETP.NE.AND P3, PT, R13, R4, PT ;  /* 0x000000040d00720c */ /* 0x002fe20003f65270 */
[----:B------:R-:W-:Y:S01]  /*a340*/  UIMAD UR15, UR31, UR15, UR57 ;  /* 0x0000000f1f0f72a4 */ /* 0x000fe2000f8e0239 */
[----:B------:R-:W-:Y:S01]  /*a350*/  MOV R4, UR22 ;  /* 0x0000001600047c02 */ /* 0x000fe20008000f00 */
[----:B------:R-:W-:Y:S01]  /*a360*/  UIMAD UR31, UR31, UR4, UR51 ;  /* 0x000000041f1f72a4 */ /* 0x000fe2000f8e0233 */
[----:B------:R-:W-:Y:S01]  /*a370*/  R2UR UR4, R19 ;  /* 0x00000000130472ca */ /* 0x000fe200000e0000 */
[----:B------:R-:W-:-:S02]  /*a380*/  UIMAD UR8, UR23, UR8, UR55 ;  /* 0x00000008170872a4 */ /* 0x000fc4000f8e0237 */
[----:B------:R-:W-:Y:S02]  /*a390*/  UIMAD UR33, UR15, UR5, UR6 ;  /* 0x000000050f2172a4 */ /* 0x000fe4000f8e0206 */
[----:B------:R-:W-:Y:S02]  /*a3a0*/  UIMAD UR52, UR31, UR5, UR6 ;  /* 0x000000051f3472a4 */ /* 0x000fe4000f8e0206 */
[----:B------:R-:W-:Y:S01]  /*a3b0*/  UIMAD UR53, UR8, UR60, UR7 ;  /* 0x0000003c083572a4 */ /* 0x000fe2000f8e0207 */
[----:B------:R-:W-:Y:S01]  /*a3c0*/  UMOV UR28, UR20 ;  /* 0x00000014001c7c82 */ /* 0x000fe20008000000 */
        /* <DEDUP_REMOVED lines=17> */
[----:B------:R-:W-:Y:S01]  /*a4e0*/  MOV R19, UR54 ;  /* 0x0000003600137c02 */ /* 0x000fe20008000f00 */
[----:B------:R-:W-:Y:S01]  /*a4f0*/  UMOV UR48, UR26 ;  /* 0x0000001a00307c82 */ /* 0x000fe20008000000 */
[----:B------:R-:W-:Y:S01]  /*a500*/  UMOV UR51, UR25 ;  /* 0x0000001900337c82 */ /* 0x000fe20008000000 */
[----:B------:R-:W-:Y:S01]  /*a510*/  UMOV UR54, UR24 ;  /* 0x0000001800367c82 */ /* 0x000fe20008000000 */
[----:B------:R0:W-:Y:S01]  /*a520*/  UTMALDG.5D.IM2COL [UR16], [UR58], UR39 ;  /* 0x000000103a0073b4 */ /* 0x0001e20008060027 */
[----:B------:R-:W-:Y:S01]  /*a530*/  UMOV UR50, UR47 ;  /* 0x0000002f00327c82 */ /* 0x000fe20008000000 */
[----:B------:R-:W-:Y:S01]  /*a540*/  R2UR UR27, R41 ;  /* 0x00000000291b72ca */ /* 0x000fe200000e0000 */
[----:B------:R-:W-:Y:S01]  /*a550*/  UIADD3.X UR57, URZ, UR43, URZ, UP1, !UPT ;  /* 0x0000002b3f397290 */ /* 0x000fe20008ffe43f */
[----:B------:R-:W-:Y:S01]  /*a560*/  @P3 IMAD.MOV R12, RZ, RZ, R9 ;  /* 0x000000ffff0c3224 */ /* 0x000fe200078e0209 */
[----:B------:R-:W-:Y:S01]  /*a570*/  UIADD3 UR24, UR4, 0x20800, URZ ;  /* 0x0002080004187890 */ /* 0x000fe2000fffe03f */
[----:B------:R-:W-:Y:S01]  /*a580*/  R2UR UR43, R46 ;  /* 0x000000002e2b72ca */ /* 0x000fe200000e0000 */
[----:B------:R-:W-:Y:S01]  /*a590*/  UMOV UR6, 0x0 ;  /* 0x0000000000067882 */ /* 0x000fe20000000000 */
[----:B------:R1:W-:Y:S01]  /*a5a0*/  UTMALDG.5D.IM2COL [UR48], [UR58], UR39 ;  /* 0x000000303a0073b4 */ /* 0x0003e20008060027 */
[----:B------:R-:W-:Y:S01]  /*a5b0*/  UMOV UR7, 0x10000000 ;  /* 0x1000000000077882 */ /* 0x000fe20000000000 */
[----:B------:R-:W-:Y:S01]  /*a5c0*/  UMOV UR25, UR9 ;  /* 0x0000000900197c82 */ /* 0x000fe20008000000 */
[----:B------:R-:W-:Y:S01]  /*a5d0*/  UMOV UR26, UR10 ;  /* 0x0000000a001a7c82 */ /* 0x000fe20008000000 */
[----:B------:R-:W-:Y:S01]  /*a5e0*/  UIADD3 UR8, UR4, 0x21000, URZ ;  /* 0x0002100004087890 */ /* 0x000fe2000fffe03f */
[----:B------:R-:W-:Y:S01]  /*a5f0*/  R2UR UR35, R47 ;  /* 0x000000002f2372ca */ /* 0x000fe200000e0000 */
[----:B------:R-:W-:Y:S01]  /*a600*/  UIADD3 UR40, UR4, 0x23000, URZ ;  /* 0x0002300004287890 */ /* 0x000fe2000fffe03f */
[----:B------:R-:W-:Y:S01]  /*a610*/  ISETP.NE.AND P4, PT, R12, R5, PT ;  /* 0x000000050c00720c */ /* 0x000fe20003f85270 */
[----:B------:R-:W-:Y:S01]  /*a620*/  UIADD3 UR32, UR4, 0x23800, URZ ;  /* 0x0002380004207890 */ /* 0x000fe2000fffe03f */
[----:B------:R-:W-:Y:S01]  /*a630*/  VIADD R5, R8, 0x1 ;  /* 0x0000000108057836 */ /* 0x000fe20000000000 */
[----:B------:R-:W-:Y:S01]  /*a640*/  UMOV UR34, UR10 ;  /* 0x0000000a00227c82 */ /* 0x000fe20008000000 */
[----:B------:R-:W-:Y:S01]  /*a650*/  UMOV UR33, UR9 ;  /* 0x0000000900217c82 */ /* 0x000fe20008000000 */
[----:B0-----:R-:W-:Y:S01]  /*a660*/  R2UR UR22, R4 ;  /* 0x00000000041672ca */ /* 0x001fe200000e0000 */
[----:B------:R-:W-:Y:S01]  /*a670*/  UIADD3 UR16, UR4, 0x20000, URZ ;  /* 0x0002000004107890 */ /* 0x000fe2000fffe03f */
[----:B------:R-:W-:Y:S01]  /*a680*/  R2UR UR21, R11 ;  /* 0x000000000b1572ca */ /* 0x000fe200000e0000 */
[----:B------:R-:W-:Y:S01]  /*a690*/  UMOV UR18, UR10 ;  /* 0x0000000a00127c82 */ /* 0x000fe20008000000 */
[----:B------:R-:W-:-:S04]  /*a6a0*/  R2UR UR20, R14 ;  /* 0x000000000e1472ca */ /* 0x000fc800000e0000 */
[----:B------:R-:W-:Y:S01]  /*a6b0*/  @P4 IMAD.MOV R5, RZ, RZ, R8 ;  /* 0x000000ffff054224 */ /* 0x000fe200078e0208 */
[----:B------:R-:W-:Y:S02]  /*a6c0*/  R2UR UR19, R15 ;  /* 0x000000000f1372ca */ /* 0x000fe400000e0000 */
[----:B-1----:R-:W-:Y:S01]  /*a6d0*/  R2UR UR51, R45 ;  /* 0x000000002d3372ca */ /* 0x002fe200000e0000 */
[----:B------:R-:W-:Y:S01]  /*a6e0*/  UIADD3 UR48, UR4, 0x22800, URZ ;  /* 0x0002280004307890 */ /* 0x000fe2000fffe03f */
[----:B------:R-:W-:Y:S01]  /*a6f0*/  R2UR UR54, R19 ;  /* 0x00000000133672ca */ /* 0x000fe200000e0000 */
[----:B------:R-:W-:Y:S01]  /*a700*/  UMOV UR50, UR10 ;  /* 0x0000000a00327c82 */ /* 0x000fe20008000000 */
[----:B------:R-:W-:Y:S01]  /*a710*/  R2UR UR53, R20 ;  /* 0x00000000143572ca */ /* 0x000fe200000e0000 */
[----:B------:R-:W-:Y:S01]  /*a720*/  IMAD.MOV.U32 R8, RZ, RZ, R5 ;  /* 0x000000ffff087224 */ /* 0x000fe200078e0005 */
[----:B------:R-:W-:Y:S02]  /*a730*/  R2UR UR52, R21 ;  /* 0x00000000153472ca */ /* 0x000fe400000e0000 */
[----:B------:R-:W-:-:S02]  /*a740*/  MOV R14, UR27 ;  /* 0x0000001b000e7c02 */ /* 0x000fc40008000f00 */
[----:B------:R-:W-:Y:S01]  /*a750*/  MOV R22, UR50 ;  /* 0x0000003200167c02 */ /* 0x000fe20008000f00 */
[----:B------:R0:W-:Y:S01]  /*a760*/  UTMALDG.5D [UR16], [UR56], desc[UR6] ;  /* 0x00000610380075b4 */ /* 0x0001e20008021000 */
[----:B------:R-:W-:Y:S02]  /*a770*/  R2UR UR50, R25 ;  /* 0x00000000193272ca */ /* 0x000fe400000e0000 */
[----:B------:R-:W-:Y:S02]  /*a780*/  MOV R21, UR51 ;  /* 0x0000003300157c02 */ /* 0x000fe40008000f00 */
[----:B------:R-:W-:Y:S02]  /*a790*/  R2UR UR51, R44 ;  /* 0x000000002c3372ca */ /* 0x000fe400000e0000 */
[----:B------:R-:W-:Y:S01]  /*a7a0*/  MOV R24, UR48 ;  /* 0x0000003000187c02 */ /* 0x000fe20008000f00 */
[----:B------:R1:W-:Y:S01]  /*a7b0*/  UTMALDG.5D [UR24], [UR56], desc[UR6] ;  /* 0x00000618380075b4 */ /* 0x0003e20008021000 */
[----:B------:R-:W-:Y:S01]  /*a7c0*/  UIADD3 UR48, UR4, 0x22000, URZ ;  /* 0x0002200004307890 */ /* 0x000fe2000fffe03f */
[----:B------:R-:W-:Y:S01]  /*a7d0*/  MOV R15, UR54 ;  /* 0x00000036000f7c02 */ /* 0x000fe20008000f00 */
[----:B------:R-:W-:Y:S01]  /*a7e0*/  UMOV UR54, UR22 ;  /* 0x0000001600367c82 */ /* 0x000fe20008000000 */
[----:B------:R-:W-:Y:S01]  /*a7f0*/  MOV R19, UR53 ;  /* 0x0000003500137c02 */ /* 0x000fe20008000f00 */
[----:B------:R-:W-:Y:S01]  /*a800*/  UMOV UR53, UR21 ;  /* 0x0000001500357c82 */ /* 0x000fe20008000000 */
[----:B------:R-:W-:Y:S01]  /*a810*/  MOV R20, UR52 ;  /* 0x0000003400147c02 */ /* 0x000fe20008000f00 */
[----:B------:R-:W-:Y:S01]  /*a820*/  UMOV UR52, UR20 ;  /* 0x0000001400347c82 */ /* 0x000fe20008000000 */
[----:B------:R2:W-:Y:S02]  /*a830*/  UTMALDG.5D [UR8], [UR56], desc[UR6] ;  /* 0x00000608380075b4 */ /* 0x0005e40008021000 */
[----:B------:R-:W-:Y:S01]  /*a840*/  UMOV UR5, UR51 ;  /* 0x0000003300057c82 */ /* 0x000fe20008000000 */
[----:B0-----:R-:W-:Y:S01]  /*a850*/  UIADD3 UR16, UR4, 0x20400, URZ ;  /* 0x0002040004107890 */ /* 0x001fe2000fffe03f */
[----:B------:R-:W-:Y:S01]  /*a860*/  UMOV UR18, UR47 ;  /* 0x0000002f00127c82 */ /* 0x000fe20008000000 */
[----:B-1----:R-:W-:Y:S01]  /*a870*/  R2UR UR27, R43 ;  /* 0x000000002b1b72ca */ /* 0x002fe200000e0000 */
[----:B------:R-:W-:Y:S01]  /*a880*/  UIADD3 UR24, UR4, 0x21800, URZ ;  /* 0x0002180004187890 */ /* 0x000fe2000fffe03f */
[----:B------:R-:W-:Y:S01]  /*a890*/  UMOV UR28, UR20 ;  /* 0x00000014001c7c82 */ /* 0x000fe20008000000 */
[----:B------:R-:W-:Y:S01]  /*a8a0*/  UMOV UR29, UR21 ;  /* 0x00000015001d7c82 */ /* 0x000fe20008000000 */
[----:B------:R-:W-:Y:S01]  /*a8b0*/  UMOV UR30, UR22 ;  /* 0x00000016001e7c82 */ /* 0x000fe20008000000 */
[----:B------:R-:W-:-:S02]  /*a8c0*/  MOV R9, UR29 ;  /* 0x0000001d00097c02 */ /* 0x000fc40008000f00 */
[----:B------:R-:W-:Y:S01]  /*a8d0*/  MOV R4, UR30 ;  /* 0x0000001e00047c02 */ /* 0x000fe20008000f00 */
[----:B--2---:R-:W-:Y:S01]  /*a8e0*/  UIADD3 UR8, UR4, 0x21400, URZ ;  /* 0x0002140004087890 */ /* 0x004fe2000fffe03f */
[----:B------:R-:W-:Y:S01]  /*a8f0*/  MOV R11, UR28 ;  /* 0x0000001c000b7c02 */ /* 0x000fe20008000f00 */
[----:B------:R-:W-:Y:S01]  /*a900*/  UMOV UR12, UR20 ;  /* 0x00000014000c7c82 */ /* 0x000fe20008000000 */
[----:B------:R-:W-:Y:S02]  /*a910*/  UMOV UR13, UR21 ;  /* 0x00000015000d7c82 */ /* 0x000fe40008000000 */
[----:B------:R0:W-:Y:S01]  /*a920*/  UTMALDG.5D [UR24], [UR56], desc[UR6] ;  /* 0x00000618380075b4 */ /* 0x0001e20008021000 */
[----:B------:R-:W-:Y:S01]  /*a930*/  UMOV UR15, UR27 ;  /* 0x0000001b000f7c82 */ /* 0x000fe20008000000 */
[----:B------:R-:W-:Y:S01]  /*a940*/  UMOV UR14, UR22 ;  /* 0x00000016000e7c82 */ /* 0x000fe20008000000 */
[----:B------:R-:W-:Y:S01]  /*a950*/  UMOV UR10, UR47 ;  /* 0x0000002f000a7c82 */ /* 0x000fe20008000000 */
[----:B------:R1:W-:Y:S01]  /*a960*/  UTMALDG.5D [UR48], [UR56], desc[UR6] ;  /* 0x00000630380075b4 */ /* 0x0003e20008021000 */
[----:B0-----:R-:W-:Y:S01]  /*a970*/  R2UR UR30, R4 ;  /* 0x00000000041e72ca */ /* 0x001fe200000e0000 */
[----:B------:R-:W-:Y:S01]  /*a980*/  UIADD3 UR24, UR4, 0x20c00, URZ ;  /* 0x00020c0004187890 */ /* 0x000fe2000fffe03f */
[----:B------:R-:W-:Y:S01]  /*a990*/  R2UR UR29, R9 ;  /* 0x00000000091d72ca */ /* 0x000fe200000e0000 */
[----:B------:R-:W-:Y:S01]  /*a9a0*/  UMOV UR26, UR47 ;  /* 0x0000002f001a7c82 */ /* 0x000fe20008000000 */
[----:B------:R-:W-:Y:S01]  /*a9b0*/  R2UR UR28, R11 ;  /* 0x000000000b1c72ca */ /* 0x000fe200000e0000 */
[----:B------:R-:W-:Y:S01]  /*a9c0*/  VIADD R4, R7, 0xffffffff ;  /* 0xffffffff07047836 */ /* 0x000fe20000000000 */
[----:B------:R-:W-:-:S02]  /*a9d0*/  R2UR UR27, R14 ;  /* 0x000000000e1b72ca */ /* 0x000fc400000e0000 */
[----:B-1----:R-:W-:Y:S01]  /*a9e0*/  R2UR UR54, R15 ;  /* 0x000000000f3672ca */ /* 0x002fe200000e0000 */
[----:B------:R-:W-:Y:S01]  /*a9f0*/  IMAD.MOV.U32 R7, RZ, RZ, R4 ;  /* 0x000000ffff077224 */ /* 0x000fe200078e0004 */
[----:B------:R-:W-:Y:S02]  /*aa00*/  R2UR UR53, R19 ;  /* 0x00000000133572ca */ /* 0x000fe400000e0000 */
[----:B------:R-:W-:Y:S02]  /*aa10*/  R2UR UR52, R20 ;  /* 0x00000000143472ca */ /* 0x000fe400000e0000 */
[----:B------:R-:W-:Y:S02]  /*aa20*/  R2UR UR51, R21 ;  /* 0x00000000153372ca */ /* 0x000fe400000e0000 */
[----:B------:R-:W-:Y:S02]  /*aa30*/  R2UR UR50, R22 ;  /* 0x00000000163272ca */ /* 0x000fe400000e0000 */
[----:B------:R-:W-:-:S02]  /*aa40*/  R2UR UR49, R23 ;  /* 0x00000000173172ca */ /* 0x000fc400000e0000 */
[----:B------:R-:W-:Y:S02]  /*aa50*/  R2UR UR48, R24 ;  /* 0x00000000183072ca */ /* 0x000fe400000e0000 */
[----:B------:R-:W-:Y:S02]  /*aa60*/  SEL R9, RZ, 0x1, P5 ;  /* 0x00000001ff097807 */ /* 0x000fe40002800000 */
[----:B------:R-:W-:Y:S02]  /*aa70*/  SEL R4, R10, RZ, P2 ;  /* 0x000000ff0a047207 */ /* 0x000fe40001000000 */
[----:B------:R-:W-:Y:S02]  /*aa80*/  LOP3.LUT R6, R6, R9, RZ, 0x3c, !PT ;  /* 0x0000000906067212 */ /* 0x000fe400078e3cff */
[----:B------:R-:W-:Y:S02]  /*aa90*/  SEL R11, R13, RZ, P3 ;  /* 0x000000ff0d0b7207 */ /* 0x000fe40001800000 */
[----:B------:R-:W-:-:S03]  /*aaa0*/  SEL R9, R12, RZ, P4 ;  /* 0x000000ff0c097207 */ /* 0x000fc60002000000 */
[----:B------:R-:W-:Y:S01]  /*aab0*/  UTMALDG.5D [UR48], [UR56], desc[UR6] ;  /* 0x00000630380075b4 */ /* 0x000fe20008021000 */
[----:B------:R-:W-:Y:S01]  /*aac0*/  UTMALDG.5D [UR40], [UR56], desc[UR6] ;  /* 0x00000628380075b4 */ /* 0x000fe20008021000 */
[----:B------:R-:W-:Y:S01]  /*aad0*/  UTMALDG.5D [UR32], [UR56], desc[UR6] ;  /* 0x00000620380075b4 */ /* 0x000fe20008021000 */
[----:B------:R0:W-:Y:S01]  /*aae0*/  UTMALDG.5D [UR16], [UR56], desc[UR6] ;  /* 0x00000610380075b4 */ /* 0x0001e20008021000 */
[----:B------:R1:W-:Y:S01]  /*aaf0*/  UTMALDG.5D [UR24], [UR56], desc[UR6] ;  /* 0x00000618380075b4 */ /* 0x0003e20008021000 */
[----:B------:R2:W-:Y:S01]  /*ab00*/  UTMALDG.5D [UR8], [UR56], desc[UR6] ;  /* 0x00000608380075b4 */ /* 0x0005e20008021000 */
[----:B0-----:R-:W-:Y:S01]  /*ab10*/  UIADD3 UR16, UR4, 0x21c00, URZ ;  /* 0x00021c0004107890 */ /* 0x001fe2000fffe03f */
[----:B------:R-:W-:Y:S01]  /*ab20*/  UMOV UR19, UR15 ;  /* 0x0000000f00137c82 */ /* 0x000fe20008000000 */
[----:B-1----:R-:W-:-:S07]  /*ab30*/  UIADD3 UR24, UR4, 0x22c00, URZ ;  /* 0x00022c0004187890 */ /* 0x002fce000fffe03f */
[----:B------:R0:W-:Y:S01]  /*ab40*/  UTMALDG.5D [UR16], [UR56], desc[UR6] ;  /* 0x00000610380075b4 */ /* 0x0001e20008021000 */
[----:B------:R-:W-:Y:S01]  /*ab50*/  UMOV UR27, UR51 ;  /* 0x00000033001b7c82 */ /* 0x000fe20008000000 */
[----:B------:R-:W-:Y:S01]  /*ab60*/  UMOV UR28, UR20 ;  /* 0x00000014001c7c82 */ /* 0x000fe20008000000 */
[----:B------:R-:W-:Y:S01]  /*ab70*/  UMOV UR29, UR21 ;  /* 0x00000015001d7c82 */ /* 0x000fe20008000000 */
[----:B------:R-:W-:Y:S01]  /*ab80*/  UMOV UR30, UR22 ;  /* 0x00000016001e7c82 */ /* 0x000fe20008000000 */
[----:B--2---:R-:W-:Y:S01]  /*ab90*/  UIADD3 UR8, UR4, 0x22400, URZ ;  /* 0x0002240004087890 */ /* 0x004fe2000fffe03f */
[----:B------:R-:W-:-:S08]  /*aba0*/  UMOV UR11, UR5 ;  /* 0x00000005000b7c82 */ /* 0x000fd00008000000 */
[----:B------:R1:W-:Y:S01]  /*abb0*/  UTMALDG.5D [UR8], [UR56], desc[UR6] ;  /* 0x00000608380075b4 */ /* 0x0003e20008021000 */
[----:B------:R2:W-:Y:S01]  /*abc0*/  UTMALDG.5D [UR24], [UR56], desc[UR6] ;  /* 0x00000618380075b4 */ /* 0x0005e20008021000 */
[----:B0-----:R-:W-:Y:S01]  /*abd0*/  UIADD3 UR16, UR4, 0x23400, URZ ;  /* 0x0002340004107890 */ /* 0x001fe2000fffe03f */
[----:B------:R-:W-:-:S08]  /*abe0*/  UMOV UR19, UR43 ;  /* 0x0000002b00137c82 */ /* 0x000fd00008000000 */
[----:B------:R2:W-:Y:S01]  /*abf0*/  UTMALDG.5D [UR16], [UR56], desc[UR6] ;  /* 0x00000610380075b4 */ /* 0x0005e20008021000 */
[----:B-1----:R-:W-:Y:S01]  /*ac00*/  UIADD3 UR8, UR4, 0x23c00, URZ ;  /* 0x00023c0004087890 */ /* 0x002fe2000fffe03f */
[----:B------:R-:W-:-:S08]  /*ac10*/  UMOV UR11, UR35 ;  /* 0x00000023000b7c82 */ /* 0x000fd00008000000 */
[----:B------:R2:W-:Y:S02]  /*ac20*/  UTMALDG.5D [UR8], [UR56], desc[UR6] ;  /* 0x00000608380075b4 */ /* 0x0005e40008021000 */
[----:B--2---:R-:W-:Y:S05]  /*ac30*/  @P6 BRA `(.L_x_148) ;  /* 0xffffffb800286947 */ /* 0x004fea000383ffff */
.L_x_144:
[----:B------:R-:W-:Y:S05]  /*ac40*/  WARPSYNC.ALL ;  /* 0x0000000000007948 */ /* 0x000fea0003800000 */
[----:B------:R-:W-:-:S13]  /*ac50*/  ELECT P0, URZ, PT ;  /* 0x00000000003f782f */ /* 0x000fda0003800000 */
[----:B------:R-:W-:Y:S05]  /*ac60*/  @!P0 EXIT ;  /* 0x000000000000894d */ /* 0x000fea0003800000 */
[----:B------:R-:W-:-:S04]  /*ac70*/  LOP3.LUT R2, R2, 0x2, RZ, 0xfc, !PT ;  /* 0x0000000202027812 */ /* 0x000fc800078efcff */
[----:B------:R-:W-:-:S13]  /*ac80*/  ISETP.NE.AND P0, PT, R2, 0x3, PT ;  /* 0x000000030200780c */ /* 0x000fda0003f05270 */
[----:B------:R-:W-:Y:S05]  /*ac90*/  @!P0 BRA `(.L_x_149) ;  /* 0x0000000000048947 */ /* 0x000fea0003800000 */
[----:B------:R-:W-:Y:S01]  /*aca0*/  BPT.TRAP 0x1 ;  /* 0x000000040000795c */ /* 0x000fe20000300000 */
.L_x_149:
[----:B------:R-:W0:Y:S01]  /*acb0*/  S2R R5, SR_CgaCtaId ;  /* 0x0000000000057919 */ /* 0x000e220000008800 */
[----:B------:R-:W-:Y:S01]  /*acc0*/  MOV R2, 0x400 ;  /* 0x0000040000027802 */ /* 0x000fe20000000f00 */
[C---:B-----5:R-:W-:Y:S01]  /*acd0*/  IMAD.SHL.U32 R0, R3.reuse, 0x8, RZ ;  /* 0x0000000803007824 */ /* 0x060fe200078e00ff */
[C---:B------:R-:W-:Y:S02]  /*ace0*/  LOP3.LUT P0, RZ, R3.reuse, 0x4, RZ, 0xc0, !PT ;  /* 0x0000000403ff7812 */ /* 0x040fe4000780c0ff */
[----:B------:R-:W-:Y:S02]  /*acf0*/  LOP3.LUT R3, R3, 0x3, RZ, 0xc0, !PT ;  /* 0x0000000303037812 */ /* 0x000fe400078ec0ff */
[----:B0-----:R-:W-:Y:S02]  /*ad00*/  LEA R4, R5, R2, 0x18 ;  /* 0x0000000205047211 */ /* 0x001fe400078ec0ff */
[----:B------:R-:W-:Y:S02]  /*ad10*/  LOP3.LUT R5, R0, 0x18, RZ, 0xc0, !PT ;  /* 0x0000001800057812 */ /* 0x000fe400078ec0ff */
[----:B------:R-:W-:Y:S01]  /*ad20*/  SEL R2, RZ, 0x1, P0 ;  /* 0x00000001ff027807 */ /* 0x000fe20000000000 */
[----:B------:R-:W-:-:S03]  /*ad30*/  VIADD R0, R4, 0x30020 ;  /* 0x0003002004007836 */ /* 0x000fc60000000000 */
[----:B------:R-:W-:Y:S01]  /*ad40*/  SHF.L.U32 R2, R2, 0x1f, RZ ;  /* 0x0000001f02027819 */ /* 0x000fe200000006ff */
[----:B------:R-:W-:-:S07]  /*ad50*/  IMAD.IADD R5, R0, 0x1, R5 ;  /* 0x0000000100057824 */ /* 0x000fce00078e0205 */
.L_x_150:
[----:B0-----:R0:W1:Y:S02]  /*ad60*/  SYNCS.PHASECHK.TRANS64.TRYWAIT P1, [R5+URZ], R2 ;  /* 0x00000002050075a7 */ /* 0x001064000802017f */
[----:B-1----:R-:W-:Y:S05]  /*ad70*/  @!P1 NANOSLEEP.SYNCS 0x989680 ;  /* 0x009896800000995d */ /* 0x002fea0003900000 */
[----:B------:R-:W1:Y:S02]  /*ad80*/  @!P1 SYNCS.PHASECHK.TRANS64 P1, [R5+URZ], R2 ;  /* 0x00000002050095a7 */ /* 0x000e64000802007f */
[----:B-1----:R-:W-:Y:S05]  /*ad90*/  @!P1 BRA `(.L_x_150) ;  /* 0xfffffffc00f09947 */ /* 0x002fea000383ffff */
[----:B------:R-:W-:-:S05]  /*ada0*/  VIADD R3, R3, 0x1 ;  /* 0x0000000103037836 */ /* 0x000fca0000000000 */
[C---:B------:R-:W-:Y:S02]  /*adb0*/  ISETP.EQ.XOR P0, PT, R3.reuse, 0x4, !P0 ;  /* 0x000000040300780c */ /* 0x040fe40004702a70 */
[C---:B------:R-:W-:Y:S02]  /*adc0*/  ISETP.NE.AND P1, PT, R3.reuse, 0x4, PT ;  /* 0x000000040300780c */ /* 0x040fe40003f25270 */
[----:B0-----:R-:W-:Y:S02]  /*add0*/  SEL R2, RZ, 0x1, !P0 ;  /* 0x00000001ff027807 */ /* 0x001fe40004000000 */
[----:B------:R-:W-:Y:S02]  /*ade0*/  SEL R3, R3, RZ, P1 ;  /* 0x000000ff03037207 */ /* 0x000fe40000800000 */
[----:B------:R-:W-:-:S03]  /*adf0*/  SHF.L.U32 R5, R2, 0x1f, RZ ;  /* 0x0000001f02057819 */ /* 0x000fc600000006ff */
[----:B------:R-:W-:-:S07]  /*ae00*/  IMAD R2, R3, 0x8, R0 ;  /* 0x0000000803027824 */ /* 0x000fce00078e0200 */
.L_x_151:
[----:B0-----:R0:W1:Y:S02]  /*ae10*/  SYNCS.PHASECHK.TRANS64.TRYWAIT P1, [R2+URZ], R5 ;  /* 0x00000005020075a7 */ /* 0x001064000802017f */
[----:B-1----:R-:W-:Y:S05]  /*ae20*/  @!P1 NANOSLEEP.SYNCS 0x989680 ;  /* 0x009896800000995d */ /* 0x002fea0003900000 */
[----:B------:R-:W1:Y:S02]  /*ae30*/  @!P1 SYNCS.PHASECHK.TRANS64 P1, [R2+URZ], R5 ;  /* 0x00000005020095a7 */ /* 0x000e64000802007f */
[----:B-1----:R-:W-:Y:S05]  /*ae40*/  @!P1 BRA `(.L_x_151) ;  /* 0xfffffffc00f09947 */ /* 0x002fea000383ffff */
[----:B------:R-:W-:-:S05]  /*ae50*/  VIADD R3, R3, 0x1 ;  /* 0x0000000103037836 */ /* 0x000fca0000000000 */
[C---:B------:R-:W-:Y:S02]  /*ae60*/  ISETP.EQ.XOR P0, PT, R3.reuse, 0x4, P0 ;  /* 0x000000040300780c */ /* 0x040fe40000702a70 */
[C---:B------:R-:W-:Y:S02]  /*ae70*/  ISETP.NE.AND P1, PT, R3.reuse, 0x4, PT ;  /* 0x000000040300780c */ /* 0x040fe40003f25270 */
[----:B0-----:R-:W-:Y:S02]  /*ae80*/  SEL R2, RZ, 0x1, !P0 ;  /* 0x00000001ff027807 */ /* 0x001fe40004000000 */
[----:B------:R-:W-:Y:S02]  /*ae90*/  SEL R3, R3, RZ, P1 ;  /* 0x000000ff03037207 */ /* 0x000fe40000800000 */
[----:B------:R-:W-:-:S03]  /*aea0*/  SHF.L.U32 R5, R2, 0x1f, RZ ;  /* 0x0000001f02057819 */ /* 0x000fc600000006ff */
[----:B------:R-:W-:-:S07]  /*aeb0*/  IMAD R2, R3, 0x8, R0 ;  /* 0x0000000803027824 */ /* 0x000fce00078e0200 */
.L_x_152:
[----:B0-----:R0:W1:Y:S02]  /*aec0*/  SYNCS.PHASECHK.TRANS64.TRYWAIT P1, [R2+URZ], R5 ;  /* 0x00000005020075a7 */ /* 0x001064000802017f */
[----:B-1----:R-:W-:Y:S05]  /*aed0*/  @!P1 NANOSLEEP.SYNCS 0x989680 ;  /* 0x009896800000995d */ /* 0x002fea0003900000 */
[----:B------:R-:W1:Y:S02]  /*aee0*/  @!P1 SYNCS.PHASECHK.TRANS64 P1, [R2+URZ], R5 ;  /* 0x00000005020095a7 */ /* 0x000e64000802007f */
[----:B-1----:R-:W-:Y:S05]  /*aef0*/  @!P1 BRA `(.L_x_152) ;  /* 0xfffffffc00f09947 */ /* 0x002fea000383ffff */
[----:B------:R-:W-:-:S05]  /*af00*/  VIADD R3, R3, 0x1 ;  /* 0x0000000103037836 */ /* 0x000fca0000000000 */
[C---:B------:R-:W-:Y:S02]  /*af10*/  ISETP.NE.AND P1, PT, R3.reuse, 0x4, PT ;  /* 0x000000040300780c */ /* 0x040fe40003f25270 */
[C---:B------:R-:W-:Y:S02]  /*af20*/  ISETP.EQ.XOR P0, PT, R3.reuse, 0x4, P0 ;  /* 0x000000040300780c */ /* 0x040fe40000702a70 */
[----:B------:R-:W-:Y:S02]  /*af30*/  SEL R3, R3, RZ, P1 ;  /* 0x000000ff03037207 */ /* 0x000fe40000800000 */
[----:B0-----:R-:W-:-:S03]  /*af40*/  SEL R2, RZ, 0x1, !P0 ;  /* 0x00000001ff027807 */ /* 0x001fc60004000000 */
[----:B------:R-:W-:Y:S01]  /*af50*/  IMAD R3, R3, 0x8, R0 ;  /* 0x0000000803037824 */ /* 0x000fe200078e0200 */
[----:B------:R-:W-:-:S07]  /*af60*/  SHF.L.U32 R2, R2, 0x1f, RZ ;  /* 0x0000001f02027819 */ /* 0x000fce00000006ff */
.L_x_153:
[----:B0-----:R0:W1:Y:S02]  /*af70*/  SYNCS.PHASECHK.TRANS64.TRYWAIT P0, [R3+URZ], R2 ;  /* 0x00000002030075a7 */ /* 0x001064000800017f */
[----:B-1----:R-:W-:Y:S05]  /*af80*/  @!P0 NANOSLEEP.SYNCS 0x989680 ;  /* 0x009896800000895d */ /* 0x002fea0003900000 */
[----:B------:R-:W1:Y:S02]  /*af90*/  @!P0 SYNCS.PHASECHK.TRANS64 P0, [R3+URZ], R2 ;  /* 0x00000002030085a7 */ /* 0x000e64000800007f */
[----:B-1----:R-:W-:Y:S05]  /*afa0*/  @P0 EXIT ;  /* 0x000000000000094d */ /* 0x002fea0003800000 */
[----:B------:R-:W-:Y:S05]  /*afb0*/  BRA `(.L_x_153) ;  /* 0xfffffffc00ec7947 */ /* 0x000fea000383ffff */
.L_x_154:
[----:B------:R-:W-:-:S00]  /*afc0*/  BRA `(.L_x_154) ;  /* 0xfffffffc00fc7947 */ /* 0x000fc0000383ffff */
[----:B------:R-:W-:-:S00]  /*afd0*/  NOP ;  /* 0x0000000000007918 */ /* 0x000fc00000000000 */
        /* <DEDUP_REMOVED lines=10> */
.L_x_155:


//--------------------- .nv.shared._ZN7cutlass13device_kernelINS_4conv6kernel13ConvUniversalINS1_16ConvProblemShapeILNS1_8OperatorE0ELi3EEENS1_10collective14CollectiveConvINS1_46MainloopSm90TmaGmmaWarpSpecializedImplicitGemmILS5_0ELi4ELi3EN4cute5tupleIJNSA_1CILi1EEESD_SD_EEENS1_36KernelImplicitTmaWarpSpecializedSm90ELi1EEENSB_IJNSC_ILi128EEENSC_ILi64EEENSB_IJSI_EEEEEENS_10tfloat32_tESL_NSA_8TiledMMAINSA_8MMA_AtomIJNSA_4SM904GMMA29MMA_64x64x8_F32TF32TF32_SS_TNILNSP_7ScaleInE1ELSR_1EEEEEENSA_6LayoutISE_NSB_IJNSC_ILi0EEESV_SV_EEEEENSB_IJNSA_10UnderscoreESY_SY_EEEEENS7_6detail26Sm90ImplicitGemmTileTraitsINSA_20SM90_TMA_LOAD_IM2COLENSA_14ComposedLayoutINSA_7SwizzleILi3ELi4ELi3EEENSA_18smem_ptr_flag_bitsILi32EEENSU_INSB_IJNSB_IJNSC_ILi8EEENSC_ILi16EEEEEENSB_IJNSC_ILi32EEENSC_ILi2EEEEEENSB_IJSD_NSC_ILi4EEEEEEEEENSB_IJNSB_IJS1C_NSC_ILi512EEEEEENSB_IJSD_NSC_ILi256EEEEEENSB_IJSV_NSC_ILi8192EEEEEEEEEEEEEvEENS12_INSA_13SM90_TMA_LOADENS14_IS16_S18_NSU_INSB_IJNSB_IJS19_S19_EEES1E_S1G_EEENSB_IJS1J_S1L_NSB_IJSV_NSC_ILi4096EEEEEEEEEEEEEvEEEENS_8epilogue10collective6detail29Sm90TmaWarpSpecializedAdapterINS23_15DefaultEpilogueISL_NSB_IJNSB_IJllllEEESD_SV_EEES28_NS22_6thread17LinearCombinationISL_Li1EffLNS29_9ScaleType4KindE0ELNS_15FloatRoundStyleE2ESL_EENS_4gemm15EpilogueDefaultEEEEEvvEEEEvNT_6ParamsE --------------------------
	.section	.nv.shared._ZN7cutlass13device_kernelINS_4conv6kernel13ConvUniversalINS1_16ConvProblemShapeILNS1_8OperatorE0ELi3EEENS1_10collective14CollectiveConvINS1_46MainloopSm90TmaGmmaWarpSpecializedImplicitGemmILS5_0ELi4ELi3EN4cute5tupleIJNSA_1CILi1EEESD_SD_EEENS1_36KernelImplicitTmaWarpSpecializedSm90ELi1EEENSB_IJNSC_ILi128EEENSC_ILi64EEENSB_IJSI_EEEEEENS_10tfloat32_tESL_NSA_8TiledMMAINSA_8MMA_AtomIJNSA_4SM904GMMA29MMA_64x64x8_F32TF32TF32_SS_TNILNSP_7ScaleInE1ELSR_1EEEEEENSA_6LayoutISE_NSB_IJNSC_ILi0EEESV_SV_EEEEENSB_IJNSA_10UnderscoreESY_SY_EEEEENS7_6detail26Sm90ImplicitGemmTileTraitsINSA_20SM90_TMA_LOAD_IM2COLENSA_14ComposedLayoutINSA_7SwizzleILi3ELi4ELi3EEENSA_18smem_ptr_flag_bitsILi32EEENSU_INSB_IJNSB_IJNSC_ILi8EEENSC_ILi16EEEEEENSB_IJNSC_ILi32EEENSC_ILi2EEEEEENSB_IJSD_NSC_ILi4EEEEEEEEENSB_IJNSB_IJS1C_NSC_ILi512EEEEEENSB_IJSD_NSC_ILi256EEEEEENSB_IJSV_NSC_ILi8192EEEEEEEEEEEEEvEENS12_INSA_13SM90_TMA_LOADENS14_IS16_S18_NSU_INSB_IJNSB_IJS19_S19_EEES1E_S1G_EEENSB_IJS1J_S1L_NSB_IJSV_NSC_ILi4096EEEEEEEEEEEEEvEEEENS_8epilogue10collective6detail29Sm90TmaWarpSpecializedAdapterINS23_15DefaultEpilogueISL_NSB_IJNSB_IJllllEEESD_SV_EEES28_NS22_6thread17LinearCombinationISL_Li1EffLNS29_9ScaleType4KindE0ELNS_15FloatRoundStyleE2ESL_EENS_4gemm15EpilogueDefaultEEEEEvvEEEEvNT_6ParamsE,"aw",@nobits
	.sectionflags	@""
	.align	16
	.zero		1024


//--------------------- .nv.shared.reserved.0     --------------------------
	.section	.nv.shared.reserved.0,"aw",@nobits
	.weak		__nv_reservedSMEM_offset_0_alias
	.size		__nv_reservedSMEM_offset_0_alias, 0, 0
	.other		__nv_reservedSMEM_offset_0_alias,@"STO_CUDA_RESERVED_SHARED STV_DEFAULT"
__nv_reservedSMEM_offset_0_alias:
	.zero		0


//--------------------- .nv.global                --------------------------
	.section	.nv.global,"aw",@nobits
.nv.global:
	.type		_ZN39_INTERNAL_2115ebef_4_k_cu_dd16ea92_30194cute1_E,@object
	.size		_ZN39_INTERNAL_2115ebef_4_k_cu_dd16ea92_30194cute1_E,(_ZN39_INTERNAL_2115ebef_4_k_cu_dd16ea92_30194cuda3std3__45__cpo6cbeginE - _ZN39_INTERNAL_2115ebef_4_k_cu_dd16ea92_30194cute1_E)
_ZN39_INTERNAL_2115ebef_4_k_cu_dd16ea92_30194cute1_E:
	.zero		1
	.type		_ZN39_INTERNAL_2115ebef_4_k_cu_dd16ea92_30194cuda3std3__45__cpo6cbeginE,@object
	.size		_ZN39_INTERNAL_2115ebef_4_k_cu_dd16ea92_30194cuda3std3__45__cpo6cbeginE,(_ZN39_INTERNAL_2115ebef_4_k_cu_dd16ea92_30194cuda3std3__48in_placeE - _ZN39_INTERNAL_2115ebef_4_k_cu_dd16ea92_30194cuda3std3__45__cpo6cbeginE)
_ZN39_INTERNAL_2115ebef_4_k_cu_dd16ea92_30194cuda3std3__45__cpo6cbeginE:
	.zero		1
	.type		_ZN39_INTERNAL_2115ebef_4_k_cu_dd16ea92_30194cuda3std3__48in_placeE,@object
	.size		_ZN39_INTERNAL_2115ebef_4_k_cu_dd16ea92_30194cuda3std3__48in_placeE,(_ZN39_INTERNAL_2115ebef_4_k_cu_dd16ea92_30194cuda3std6ranges3__45__cpo9iter_moveE - _ZN39_INTERNAL_2115ebef_4_k_cu_dd16ea92_30194cuda3std3__48in_placeE)
_ZN39_INTERNAL_2115ebef_4_k_cu_dd16ea92_30194cuda3std3__48in_placeE:
	.zero		1
	.type		_ZN39_INTERNAL_2115ebef_4_k_cu_dd16ea92_30194cuda3std6ranges3__45__cpo9iter_moveE,@object
	.size		_ZN39_INTERNAL_2115ebef_4_k_cu_dd16ea92_30194cuda3std6ranges3__45__cpo9iter_moveE,(_ZN39_INTERNAL_2115ebef_4_k_cu_dd16ea92_30194cuda3std3__45__cpo5beginE - _ZN39_INTERNAL_2115ebef_4_k_cu_dd16ea92_30194cuda3std6ranges3__45__cpo9iter_moveE)
_ZN39_INTERNAL_2115ebef_4_k_cu_dd16ea92_30194cuda3std6ranges3__45__cpo9iter_moveE:
	.zero		1
	.type		_ZN39_INTERNAL_2115ebef_4_k_cu_dd16ea92_30194cuda3std3__45__cpo5beginE,@object
	.size		_ZN39_INTERNAL_2115ebef_4_k_cu_dd16ea92_30194cuda3std3__45__cpo5beginE,(_ZN39_INTERNAL_2115ebef_4_k_cu_dd16ea92_30194cuda3std3__441_GLOBAL__N__2115ebef_4_k_cu_dd16ea92_30196ignoreE - _ZN39_INTERNAL_2115ebef_4_k_cu_dd16ea92_30194cuda3std3__45__cpo5beginE)
_ZN39_INTERNAL_2115ebef_4_k_cu_dd16ea92_30194cuda3std3__45__cpo5beginE:
	.zero		1
	.type		_ZN39_INTERNAL_2115ebef_4_k_cu_dd16ea92_30194cuda3std3__441_GLOBAL__N__2115ebef_4_k_cu_dd16ea92_30196ignoreE,@object
	.size		_ZN39_INTERNAL_2115ebef_4_k_cu_dd16ea92_30194cuda3std3__441_GLOBAL__N__2115ebef_4_k_cu_dd16ea92_30196ignoreE,(_ZN39_INTERNAL_2115ebef_4_k_cu_dd16ea92_30194cute7productE - _ZN39_INTERNAL_2115ebef_4_k_cu_dd16ea92_30194cuda3std3__441_GLOBAL__N__2115ebef_4_k_cu_dd16ea92_30196ignoreE)
_ZN39_INTERNAL_2115ebef_4_k_cu_dd16ea92_30194cuda3std3__441_GLOBAL__N__2115ebef_4_k_cu_dd16ea92_30196ignoreE:
	.zero		1
	.type		_ZN39_INTERNAL_2115ebef_4_k_cu_dd16ea92_30194cute7productE,@object
	.size		_ZN39_INTERNAL_2115ebef_4_k_cu_dd16ea92_30194cute7productE,(_ZN39_INTERNAL_2115ebef_4_k_cu_dd16ea92_30194cuda3std3__45__cpo3endE - _ZN39_INTERNAL_2115ebef_4_k_cu_dd16ea92_30194cute7productE)
_ZN39_INTERNAL_2115ebef_4_k_cu_dd16ea92_30194cute7productE:
	.zero		1
	.type		_ZN39_INTERNAL_2115ebef_4_k_cu_dd16ea92_30194cuda3std3__45__cpo3endE,@object
	.size		_ZN39_INTERNAL_2115ebef_4_k_cu_dd16ea92_30194cuda3std3__45__cpo3endE,(_ZN39_INTERNAL_2115ebef_4_k_cu_dd16ea92_30194cuda3std3__419piecewise_constructE - _ZN39_INTERNAL_2115ebef_4_k_cu_dd16ea92_30194cuda3std3__45__cpo3endE)
_ZN39_INTERNAL_2115ebef_4_k_cu_dd16ea92_30194cuda3std3__45__cpo3endE:
	.zero		1
	.type		_ZN39_INTERNAL_2115ebef_4_k_cu_dd16ea92_30194cuda3std3__419piecewise_constructE,@object
	.size		_ZN39_INTERNAL_2115ebef_4_k_cu_dd16ea92_30194cuda3std3__419piecewise_constructE,(_ZN39_INTERNAL_2115ebef_4_k_cu_dd16ea92_30194cuda3std3__45__cpo4cendE - _ZN39_INTERNAL_2115ebef_4_k_cu_dd16ea92_30194cuda3std3__419piecewise_constructE)
_ZN39_INTERNAL_2115ebef_4_k_cu_dd16ea92_30194cuda3std3__419piecewise_constructE:
	.zero		1
	.type		_ZN39_INTERNAL_2115ebef_4_k_cu_dd16ea92_30194cuda3std3__45__cpo4cendE,@object
	.size		_ZN39_INTERNAL_2115ebef_4_k_cu_dd16ea92_30194cuda3std3__45__cpo4cendE,(_ZN39_INTERNAL_2115ebef_4_k_cu_dd16ea92_30194cuda3std6ranges3__45__cpo4swapE - _ZN39_INTERNAL_2115ebef_4_k_cu_dd16ea92_30194cuda3std3__45__cpo4cendE)
_ZN39_INTERNAL_2115ebef_4_k_cu_dd16ea92_30194cuda3std3__45__cpo4cendE:
	.zero		1
	.type		_ZN39_INTERNAL_2115ebef_4_k_cu_dd16ea92_30194cuda3std6ranges3__45__cpo4swapE,@object
	.size		_ZN39_INTERNAL_2115ebef_4_k_cu_dd16ea92_30194cuda3std6ranges3__45__cpo4swapE,(.L_7 - _ZN39_INTERNAL_2115ebef_4_k_cu_dd16ea92_30194cuda3std6ranges3__45__cpo4swapE)
_ZN39_INTERNAL_2115ebef_4_k_cu_dd16ea92_30194cuda3std6ranges3__45__cpo4swapE:
	.zero		1
.L_7:


//--------------------- .nv.constant0._ZN7cutlass13device_kernelINS_4conv6kernel13ConvUniversalINS1_16ConvProblemShapeILNS1_8OperatorE0ELi3EEENS1_10collective14CollectiveConvINS1_46MainloopSm90TmaGmmaWarpSpecializedImplicitGemmILS5_0ELi4ELi3EN4cute5tupleIJNSA_1CILi1EEESD_SD_EEENS1_36KernelImplicitTmaWarpSpecializedSm90ELi1EEENSB_IJNSC_ILi128EEENSC_ILi64EEENSB_IJSI_EEEEEENS_10tfloat32_tESL_NSA_8TiledMMAINSA_8MMA_AtomIJNSA_4SM904GMMA29MMA_64x64x8_F32TF32TF32_SS_TNILNSP_7ScaleInE1ELSR_1EEEEEENSA_6LayoutISE_NSB_IJNSC_ILi0EEESV_SV_EEEEENSB_IJNSA_10UnderscoreESY_SY_EEEEENS7_6detail26Sm90ImplicitGemmTileTraitsINSA_20SM90_TMA_LOAD_IM2COLENSA_14ComposedLayoutINSA_7SwizzleILi3ELi4ELi3EEENSA_18smem_ptr_flag_bitsILi32EEENSU_INSB_IJNSB_IJNSC_ILi8EEENSC_ILi16EEEEEENSB_IJNSC_ILi32EEENSC_ILi2EEEEEENSB_IJSD_NSC_ILi4EEEEEEEEENSB_IJNSB_IJS1C_NSC_ILi512EEEEEENSB_IJSD_NSC_ILi256EEEEEENSB_IJSV_NSC_ILi8192EEEEEEEEEEEEEvEENS12_INSA_13SM90_TMA_LOADENS14_IS16_S18_NSU_INSB_IJNSB_IJS19_S19_EEES1E_S1G_EEENSB_IJS1J_S1L_NSB_IJSV_NSC_ILi4096EEEEEEEEEEEEEvEEEENS_8epilogue10collective6detail29Sm90TmaWarpSpecializedAdapterINS23_15DefaultEpilogueISL_NSB_IJNSB_IJllllEEESD_SV_EEES28_NS22_6thread17LinearCombinationISL_Li1EffLNS29_9ScaleType4KindE0ELNS_15FloatRoundStyleE2ESL_EENS_4gemm15EpilogueDefaultEEEEEvvEEEEvNT_6ParamsE --------------------------
	.section	.nv.constant0._ZN7cutlass13device_kernelINS_4conv6kernel13ConvUniversalINS1_16ConvProblemShapeILNS1_8OperatorE0ELi3EEENS1_10collective14CollectiveConvINS1_46MainloopSm90TmaGmmaWarpSpecializedImplicitGemmILS5_0ELi4ELi3EN4cute5tupleIJNSA_1CILi1EEESD_SD_EEENS1_36KernelImplicitTmaWarpSpecializedSm90ELi1EEENSB_IJNSC_ILi128EEENSC_ILi64EEENSB_IJSI_EEEEEENS_10tfloat32_tESL_NSA_8TiledMMAINSA_8MMA_AtomIJNSA_4SM904GMMA29MMA_64x64x8_F32TF32TF32_SS_TNILNSP_7ScaleInE1ELSR_1EEEEEENSA_6LayoutISE_NSB_IJNSC_ILi0EEESV_SV_EEEEENSB_IJNSA_10UnderscoreESY_SY_EEEEENS7_6detail26Sm90ImplicitGemmTileTraitsINSA_20SM90_TMA_LOAD_IM2COLENSA_14ComposedLayoutINSA_7SwizzleILi3ELi4ELi3EEENSA_18smem_ptr_flag_bitsILi32EEENSU_INSB_IJNSB_IJNSC_ILi8EEENSC_ILi16EEEEEENSB_IJNSC_ILi32EEENSC_ILi2EEEEEENSB_IJSD_NSC_ILi4EEEEEEEEENSB_IJNSB_IJS1C_NSC_ILi512EEEEEENSB_IJSD_NSC_ILi256EEEEEENSB_IJSV_NSC_ILi8192EEEEEEEEEEEEEvEENS12_INSA_13SM90_TMA_LOADENS14_IS16_S18_NSU_INSB_IJNSB_IJS19_S19_EEES1E_S1G_EEENSB_IJS1J_S1L_NSB_IJSV_NSC_ILi4096EEEEEEEEEEEEEvEEEENS_8epilogue10collective6detail29Sm90TmaWarpSpecializedAdapterINS23_15DefaultEpilogueISL_NSB_IJNSB_IJllllEEESD_SV_EEES28_NS22_6thread17LinearCombinationISL_Li1EffLNS29_9ScaleType4KindE0ELNS_15FloatRoundStyleE2ESL_EENS_4gemm15EpilogueDefaultEEEEEvvEEEEvNT_6ParamsE,"a",@progbits
	.sectionflags	@""
	.align	4
.nv.constant0._ZN7cutlass13device_kernelINS_4conv6kernel13ConvUniversalINS1_16ConvProblemShapeILNS1_8OperatorE0ELi3EEENS1_10collective14CollectiveConvINS1_46MainloopSm90TmaGmmaWarpSpecializedImplicitGemmILS5_0ELi4ELi3EN4cute5tupleIJNSA_1CILi1EEESD_SD_EEENS1_36KernelImplicitTmaWarpSpecializedSm90ELi1EEENSB_IJNSC_ILi128EEENSC_ILi64EEENSB_IJSI_EEEEEENS_10tfloat32_tESL_NSA_8TiledMMAINSA_8MMA_AtomIJNSA_4SM904GMMA29MMA_64x64x8_F32TF32TF32_SS_TNILNSP_7ScaleInE1ELSR_1EEEEEENSA_6LayoutISE_NSB_IJNSC_ILi0EEESV_SV_EEEEENSB_IJNSA_10UnderscoreESY_SY_EEEEENS7_6detail26Sm90ImplicitGemmTileTraitsINSA_20SM90_TMA_LOAD_IM2COLENSA_14ComposedLayoutINSA_7SwizzleILi3ELi4ELi3EEENSA_18smem_ptr_flag_bitsILi32EEENSU_INSB_IJNSB_IJNSC_ILi8EEENSC_ILi16EEEEEENSB_IJNSC_ILi32EEENSC_ILi2EEEEEENSB_IJSD_NSC_ILi4EEEEEEEEENSB_IJNSB_IJS1C_NSC_ILi512EEEEEENSB_IJSD_NSC_ILi256EEEEEENSB_IJSV_NSC_ILi8192EEEEEEEEEEEEEvEENS12_INSA_13SM90_TMA_LOADENS14_IS16_S18_NSU_INSB_IJNSB_IJS19_S19_EEES1E_S1G_EEENSB_IJS1J_S1L_NSB_IJSV_NSC_ILi4096EEEEEEEEEEEEEvEEEENS_8epilogue10collective6detail29Sm90TmaWarpSpecializedAdapterINS23_15DefaultEpilogueISL_NSB_IJNSB_IJllllEEESD_SV_EEES28_NS22_6thread17LinearCombinationISL_Li1EffLNS29_9ScaleType4KindE0ELNS_15FloatRoundStyleE2ESL_EENS_4gemm15EpilogueDefaultEEEEEvvEEEEvNT_6ParamsE:
	.zero		1664


//--------------------- SYMBOLS --------------------------

	.type		.nv.reservedSmem.offset0,@object
	.size		.nv.reservedSmem.offset0,0x4
